//
// Generated by NVIDIA NVVM Compiler
//
// Compiler Build ID: CL-36424714
// Cuda compilation tools, release 13.0, V13.0.88
// Based on NVVM 20.0.0
//

.version 9.0
.target sm_100
.address_size 64

	// .globl	_Z6updatePfS_iPA2_fiiS_fff
.extern .func  (.param .b64 func_retval0) malloc
(
	.param .b64 malloc_param_0
)
;
.extern .func free
(
	.param .b64 free_param_0
)
;
.global .align 4 .b8 __cudart_i2opi_f[24] = {65, 144, 67, 60, 153, 149, 98, 219, 192, 221, 52, 245, 209, 87, 39, 252, 41, 21, 68, 78, 110, 131, 249, 162};

.visible .entry _Z6updatePfS_iPA2_fiiS_fff(
	.param .u64 .ptr .align 1 _Z6updatePfS_iPA2_fiiS_fff_param_0,
	.param .u64 .ptr .align 1 _Z6updatePfS_iPA2_fiiS_fff_param_1,
	.param .u32 _Z6updatePfS_iPA2_fiiS_fff_param_2,
	.param .u64 .ptr .align 1 _Z6updatePfS_iPA2_fiiS_fff_param_3,
	.param .u32 _Z6updatePfS_iPA2_fiiS_fff_param_4,
	.param .u32 _Z6updatePfS_iPA2_fiiS_fff_param_5,
	.param .u64 .ptr .align 1 _Z6updatePfS_iPA2_fiiS_fff_param_6,
	.param .f32 _Z6updatePfS_iPA2_fiiS_fff_param_7,
	.param .f32 _Z6updatePfS_iPA2_fiiS_fff_param_8,
	.param .f32 _Z6updatePfS_iPA2_fiiS_fff_param_9
)
{
	.local .align 4 .b8 	__local_depot0[28];
	.reg .b64 	%SP;
	.reg .b64 	%SPL;
	.reg .pred 	%p<151>;
	.reg .b16 	%rs<21>;
	.reg .b32 	%r<639>;
	.reg .b32 	%f<567>;
	.reg .b64 	%rd<496>;
	.reg .b64 	%fd<147>;

	mov.u64 	%SPL, __local_depot0;
	ld.param.u64 	%rd52, [_Z6updatePfS_iPA2_fiiS_fff_param_0];
	ld.param.u64 	%rd53, [_Z6updatePfS_iPA2_fiiS_fff_param_3];
	ld.param.u32 	%r191, [_Z6updatePfS_iPA2_fiiS_fff_param_5];
	ld.param.u64 	%rd54, [_Z6updatePfS_iPA2_fiiS_fff_param_6];
	ld.param.f32 	%f27, [_Z6updatePfS_iPA2_fiiS_fff_param_7];
	cvta.to.global.u64 	%rd1, %rd52;
	cvta.to.global.u64 	%rd2, %rd54;
	cvta.to.global.u64 	%rd3, %rd53;
	add.u64 	%rd4, %SPL, 0;
	add.u64 	%rd5, %SPL, 0;
	setp.eq.s32 	%p2, %r191, 0;
	@%p2 bra 	$L__BB0_156;
	ld.param.u32 	%r556, [_Z6updatePfS_iPA2_fiiS_fff_param_2];
	mov.u32 	%r193, %ctaid.x;
	mov.u32 	%r194, %ctaid.y;
	mov.u32 	%r195, %nctaid.x;
	mad.lo.s32 	%r196, %r194, %r195, %r193;
	mov.u32 	%r197, %ntid.x;
	mov.u32 	%r198, %ntid.y;
	mov.u32 	%r199, %tid.y;
	mov.u32 	%r200, %tid.x;
	mad.lo.s32 	%r201, %r196, %r198, %r199;
	mad.lo.s32 	%r202, %r201, %r197, %r200;
	mul.lo.s32 	%r1, %r202, %r556;
	setp.lt.s32 	%p3, %r556, 1;
	mov.b32 	%r565, 0;
	@%p3 bra 	$L__BB0_5;
	mov.b32 	%r563, 0;
	ld.param.u32 	%r560, [_Z6updatePfS_iPA2_fiiS_fff_param_4];
	mov.u32 	%r565, %r563;
$L__BB0_3:
	add.s32 	%r4, %r563, %r1;
	setp.ge.s32 	%p4, %r4, %r560;
	@%p4 bra 	$L__BB0_5;
	ld.param.u32 	%r557, [_Z6updatePfS_iPA2_fiiS_fff_param_2];
	ld.global.f32 	%f30, [%rd1+16];
	cvt.rzi.s32.f32 	%r204, %f30;
	mad.lo.s32 	%r205, %r204, 7, 6;
	mul.lo.s32 	%r206, %r205, %r4;
	mul.wide.s32 	%rd57, %r206, 4;
	add.s64 	%rd58, %rd1, %rd57;
	ld.global.f32 	%f31, [%rd58+20];
	cvt.rzi.s32.f32 	%r207, %f31;
	max.s32 	%r565, %r207, %r565;
	add.s32 	%r563, %r563, 1;
	setp.ne.s32 	%p5, %r563, %r557;
	@%p5 bra 	$L__BB0_3;
$L__BB0_5:
	ld.param.u32 	%r561, [_Z6updatePfS_iPA2_fiiS_fff_param_4];
	ld.param.u32 	%r558, [_Z6updatePfS_iPA2_fiiS_fff_param_2];
	setp.lt.s32 	%p6, %r558, 1;
	add.s32 	%r8, %r565, %r191;
	mul.lo.s32 	%r208, %r191, %r565;
	add.s32 	%r209, %r8, %r561;
	mad.lo.s32 	%r210, %r208, 3, %r209;
	shl.b32 	%r211, %r210, 2;
	cvt.s64.s32 	%rd59, %r211;
	{ // callseq 0, 0
	.param .b64 param0;
	st.param.b64 	[param0], %rd59;
	.param .b64 retval0;
	call.uni (retval0), 
	malloc, 
	(
	param0
	);
	ld.param.b64 	%rd60, [retval0];
	} // callseq 0
	@%p6 bra 	$L__BB0_155;
	mul.wide.s32 	%rd61, %r8, 4;
	add.s64 	%rd7, %rd60, %rd61;
	shl.b32 	%r214, %r208, 1;
	mul.wide.s32 	%rd62, %r214, 4;
	add.s64 	%rd8, %rd7, %rd62;
	mul.wide.s32 	%rd63, %r191, 4;
	add.s64 	%rd9, %rd60, %rd63;
	mov.f64 	%fd19, 0d401921FB54442EEA;
	{
	.reg .b32 %temp; 
	mov.b64 	{%temp, %r215}, %fd19;
	}
	{
	.reg .b32 %temp; 
	mov.b64 	{%r216, %temp}, %fd19;
	}
	setp.lt.s32 	%p7, %r215, 1048576;
	mov.f64 	%fd20, 0d437921FB54442EEA;
	{
	.reg .b32 %temp; 
	mov.b64 	{%temp, %r217}, %fd20;
	}
	{
	.reg .b32 %temp; 
	mov.b64 	{%r218, %temp}, %fd20;
	}
	mov.b32 	%r219, 1127219200;
	mov.b32 	%r220, -2147483648;
	mov.b64 	%fd1, {%r220, %r219};
	and.b32  	%r9, %r191, 15;
	and.b32  	%r10, %r191, 7;
	and.b32  	%r11, %r191, 3;
	selp.b32 	%r221, %r217, %r215, %p7;
	selp.b32 	%r222, %r218, %r216, %p7;
	add.s32 	%r12, %r221, -1;
	selp.f64 	%fd21, 0d437921FB54442EEA, 0d401921FB54442EEA, %p7;
	fma.rn.f64 	%fd22, %fd21, 0d7FF0000000000000, 0d7FF0000000000000;
	{
	.reg .b32 %temp; 
	mov.b64 	{%temp, %r223}, %fd21;
	}
	and.b32  	%r224, %r223, 2147483647;
	setp.eq.s32 	%p8, %r224, 0;
	selp.f64 	%fd2, 0dFFF0000000000000, %fd22, %p8;
	selp.b32 	%r225, -1077, -1023, %p7;
	shr.u32 	%r226, %r221, 20;
	add.s32 	%r13, %r225, %r226;
	and.b32  	%r227, %r221, 1048575;
	or.b32  	%r14, %r227, 1072693248;
	mov.b64 	%fd3, {%r222, %r14};
	{
	.reg .b32 %temp; 
	mov.b64 	{%r228, %temp}, %fd3;
	}
	{
	.reg .b32 %temp; 
	mov.b64 	{%temp, %r229}, %fd3;
	}
	add.s32 	%r230, %r229, -1048576;
	mov.b64 	%fd4, {%r228, %r230};
	and.b32  	%r15, %r191, 2147483640;
	mov.b32 	%r566, 0;
$L__BB0_7:
	ld.param.u32 	%r562, [_Z6updatePfS_iPA2_fiiS_fff_param_4];
	add.s32 	%r17, %r566, %r1;
	setp.ge.s32 	%p9, %r17, %r562;
	@%p9 bra 	$L__BB0_155;
	ld.param.u64 	%rd492, [_Z6updatePfS_iPA2_fiiS_fff_param_0];
	add.s32 	%r18, %r191, -1;
	and.b32  	%r19, %r191, 1;
	cvta.to.global.u64 	%rd64, %rd492;
	ld.global.f32 	%f32, [%rd64+16];
	cvt.rzi.s32.f32 	%r231, %f32;
	mad.lo.s32 	%r232, %r231, 7, 6;
	mul.lo.s32 	%r233, %r232, %r17;
	mul.wide.s32 	%rd65, %r233, 4;
	add.s64 	%rd10, %rd64, %rd65;
	ld.global.f32 	%f33, [%rd10+20];
	cvt.rzi.s32.f32 	%r20, %f33;
	setp.ne.s32 	%p10, %r20, 0;
	@%p10 bra 	$L__BB0_18;
	setp.lt.s32 	%p144, %r191, 1;
	@%p144 bra 	$L__BB0_154;
	setp.lt.u32 	%p145, %r18, 3;
	mov.b32 	%r636, 0;
	@%p145 bra 	$L__BB0_13;
	mov.b32 	%r567, 0;
$L__BB0_12:
	.pragma "nounroll";
	ld.global.f32 	%f471, [%rd10];
	ld.global.f32 	%f472, [%rd10+4];
	mul.wide.u32 	%rd402, %r567, 8;
	add.s64 	%rd403, %rd3, %rd402;
	ld.global.f32 	%f473, [%rd403];
	add.f32 	%f474, %f471, %f473;
	ld.global.f32 	%f475, [%rd403+4];
	add.f32 	%f476, %f472, %f475;
	ld.global.f32 	%f477, [%rd10+20];
	cvt.rzi.s32.f32 	%r504, %f477;
	add.s32 	%r505, %r504, 1;
	cvt.rn.f32.s32 	%f478, %r505;
	st.global.f32 	[%rd10+20], %f478;
	shl.b32 	%r506, %r504, 1;
	mul.wide.s32 	%rd404, %r506, 4;
	add.s64 	%rd405, %rd10, %rd404;
	ld.global.f32 	%f479, [%rd10+16];
	cvt.rzi.s32.f32 	%r507, %f479;
	shl.b32 	%r508, %r507, 1;
	cvt.s64.s32 	%rd406, %r508;
	shl.b32 	%r509, %r504, 2;
	cvt.s64.s32 	%rd407, %r509;
	add.s64 	%rd408, %rd406, %rd407;
	shl.b64 	%rd409, %rd408, 2;
	add.s64 	%rd410, %rd10, %rd409;
	mul.lo.s32 	%r510, %r507, 6;
	cvt.s64.s32 	%rd411, %r510;
	cvt.s64.s32 	%rd412, %r504;
	add.s64 	%rd413, %rd411, %rd412;
	shl.b64 	%rd414, %rd413, 2;
	add.s64 	%rd415, %rd10, %rd414;
	st.global.f32 	[%rd405+24], %f474;
	st.global.f32 	[%rd405+28], %f476;
	ld.global.f32 	%f480, [%rd2];
	st.global.f32 	[%rd410+24], %f480;
	ld.global.f32 	%f481, [%rd2+4];
	st.global.f32 	[%rd410+28], %f481;
	ld.global.f32 	%f482, [%rd2+8];
	st.global.f32 	[%rd410+32], %f482;
	ld.global.f32 	%f483, [%rd2+12];
	st.global.f32 	[%rd410+36], %f483;
	mov.b32 	%r511, 1065353216;
	st.global.u32 	[%rd415+24], %r511;
	ld.global.f32 	%f484, [%rd10];
	ld.global.f32 	%f485, [%rd10+4];
	ld.global.f32 	%f486, [%rd403+8];
	add.f32 	%f487, %f484, %f486;
	ld.global.f32 	%f488, [%rd403+12];
	add.f32 	%f489, %f485, %f488;
	ld.global.f32 	%f490, [%rd10+20];
	cvt.rzi.s32.f32 	%r512, %f490;
	add.s32 	%r513, %r512, 1;
	cvt.rn.f32.s32 	%f491, %r513;
	st.global.f32 	[%rd10+20], %f491;
	shl.b32 	%r514, %r512, 1;
	mul.wide.s32 	%rd416, %r514, 4;
	add.s64 	%rd417, %rd10, %rd416;
	ld.global.f32 	%f492, [%rd10+16];
	cvt.rzi.s32.f32 	%r515, %f492;
	shl.b32 	%r516, %r515, 1;
	cvt.s64.s32 	%rd418, %r516;
	shl.b32 	%r517, %r512, 2;
	cvt.s64.s32 	%rd419, %r517;
	add.s64 	%rd420, %rd418, %rd419;
	shl.b64 	%rd421, %rd420, 2;
	add.s64 	%rd422, %rd10, %rd421;
	mul.lo.s32 	%r518, %r515, 6;
	cvt.s64.s32 	%rd423, %r518;
	cvt.s64.s32 	%rd424, %r512;
	add.s64 	%rd425, %rd423, %rd424;
	shl.b64 	%rd426, %rd425, 2;
	add.s64 	%rd427, %rd10, %rd426;
	st.global.f32 	[%rd417+24], %f487;
	st.global.f32 	[%rd417+28], %f489;
	ld.global.f32 	%f493, [%rd2];
	st.global.f32 	[%rd422+24], %f493;
	ld.global.f32 	%f494, [%rd2+4];
	st.global.f32 	[%rd422+28], %f494;
	ld.global.f32 	%f495, [%rd2+8];
	st.global.f32 	[%rd422+32], %f495;
	ld.global.f32 	%f496, [%rd2+12];
	st.global.f32 	[%rd422+36], %f496;
	st.global.u32 	[%rd427+24], %r511;
	ld.global.f32 	%f497, [%rd10];
	ld.global.f32 	%f498, [%rd10+4];
	ld.global.f32 	%f499, [%rd403+16];
	add.f32 	%f500, %f497, %f499;
	ld.global.f32 	%f501, [%rd403+20];
	add.f32 	%f502, %f498, %f501;
	ld.global.f32 	%f503, [%rd10+20];
	cvt.rzi.s32.f32 	%r519, %f503;
	add.s32 	%r520, %r519, 1;
	cvt.rn.f32.s32 	%f504, %r520;
	st.global.f32 	[%rd10+20], %f504;
	shl.b32 	%r521, %r519, 1;
	mul.wide.s32 	%rd428, %r521, 4;
	add.s64 	%rd429, %rd10, %rd428;
	ld.global.f32 	%f505, [%rd10+16];
	cvt.rzi.s32.f32 	%r522, %f505;
	shl.b32 	%r523, %r522, 1;
	cvt.s64.s32 	%rd430, %r523;
	shl.b32 	%r524, %r519, 2;
	cvt.s64.s32 	%rd431, %r524;
	add.s64 	%rd432, %rd430, %rd431;
	shl.b64 	%rd433, %rd432, 2;
	add.s64 	%rd434, %rd10, %rd433;
	mul.lo.s32 	%r525, %r522, 6;
	cvt.s64.s32 	%rd435, %r525;
	cvt.s64.s32 	%rd436, %r519;
	add.s64 	%rd437, %rd435, %rd436;
	shl.b64 	%rd438, %rd437, 2;
	add.s64 	%rd439, %rd10, %rd438;
	st.global.f32 	[%rd429+24], %f500;
	st.global.f32 	[%rd429+28], %f502;
	ld.global.f32 	%f506, [%rd2];
	st.global.f32 	[%rd434+24], %f506;
	ld.global.f32 	%f507, [%rd2+4];
	st.global.f32 	[%rd434+28], %f507;
	ld.global.f32 	%f508, [%rd2+8];
	st.global.f32 	[%rd434+32], %f508;
	ld.global.f32 	%f509, [%rd2+12];
	st.global.f32 	[%rd434+36], %f509;
	st.global.u32 	[%rd439+24], %r511;
	ld.global.f32 	%f510, [%rd10];
	ld.global.f32 	%f511, [%rd10+4];
	ld.global.f32 	%f512, [%rd403+24];
	add.f32 	%f513, %f510, %f512;
	ld.global.f32 	%f514, [%rd403+28];
	add.f32 	%f515, %f511, %f514;
	ld.global.f32 	%f516, [%rd10+20];
	cvt.rzi.s32.f32 	%r526, %f516;
	add.s32 	%r527, %r526, 1;
	cvt.rn.f32.s32 	%f517, %r527;
	st.global.f32 	[%rd10+20], %f517;
	shl.b32 	%r528, %r526, 1;
	mul.wide.s32 	%rd440, %r528, 4;
	add.s64 	%rd441, %rd10, %rd440;
	ld.global.f32 	%f518, [%rd10+16];
	cvt.rzi.s32.f32 	%r529, %f518;
	shl.b32 	%r530, %r529, 1;
	cvt.s64.s32 	%rd442, %r530;
	shl.b32 	%r531, %r526, 2;
	cvt.s64.s32 	%rd443, %r531;
	add.s64 	%rd444, %rd442, %rd443;
	shl.b64 	%rd445, %rd444, 2;
	add.s64 	%rd446, %rd10, %rd445;
	mul.lo.s32 	%r532, %r529, 6;
	cvt.s64.s32 	%rd447, %r532;
	cvt.s64.s32 	%rd448, %r526;
	add.s64 	%rd449, %rd447, %rd448;
	shl.b64 	%rd450, %rd449, 2;
	add.s64 	%rd451, %rd10, %rd450;
	st.global.f32 	[%rd441+24], %f513;
	st.global.f32 	[%rd441+28], %f515;
	ld.global.f32 	%f519, [%rd2];
	st.global.f32 	[%rd446+24], %f519;
	ld.global.f32 	%f520, [%rd2+4];
	st.global.f32 	[%rd446+28], %f520;
	ld.global.f32 	%f521, [%rd2+8];
	st.global.f32 	[%rd446+32], %f521;
	ld.global.f32 	%f522, [%rd2+12];
	st.global.f32 	[%rd446+36], %f522;
	st.global.u32 	[%rd451+24], %r511;
	add.s32 	%r567, %r567, 4;
	and.b32  	%r636, %r191, 2147483644;
	setp.eq.s32 	%p146, %r567, %r636;
	@%p146 bra 	$L__BB0_13;
	bra.uni 	$L__BB0_12;
$L__BB0_13:
	setp.eq.s32 	%p147, %r11, 0;
	@%p147 bra 	$L__BB0_154;
	setp.eq.s32 	%p148, %r11, 1;
	@%p148 bra 	$L__BB0_16;
	ld.global.f32 	%f523, [%rd10];
	ld.global.f32 	%f524, [%rd10+4];
	mul.wide.u32 	%rd452, %r636, 8;
	add.s64 	%rd453, %rd3, %rd452;
	ld.global.f32 	%f525, [%rd453];
	add.f32 	%f526, %f523, %f525;
	ld.global.f32 	%f527, [%rd453+4];
	add.f32 	%f528, %f524, %f527;
	ld.global.f32 	%f529, [%rd10+20];
	cvt.rzi.s32.f32 	%r533, %f529;
	add.s32 	%r534, %r533, 1;
	cvt.rn.f32.s32 	%f530, %r534;
	st.global.f32 	[%rd10+20], %f530;
	shl.b32 	%r535, %r533, 1;
	mul.wide.s32 	%rd454, %r535, 4;
	add.s64 	%rd455, %rd10, %rd454;
	ld.global.f32 	%f531, [%rd10+16];
	cvt.rzi.s32.f32 	%r536, %f531;
	shl.b32 	%r537, %r536, 1;
	cvt.s64.s32 	%rd456, %r537;
	shl.b32 	%r538, %r533, 2;
	cvt.s64.s32 	%rd457, %r538;
	add.s64 	%rd458, %rd456, %rd457;
	shl.b64 	%rd459, %rd458, 2;
	add.s64 	%rd460, %rd10, %rd459;
	mul.lo.s32 	%r539, %r536, 6;
	cvt.s64.s32 	%rd461, %r539;
	cvt.s64.s32 	%rd462, %r533;
	add.s64 	%rd463, %rd461, %rd462;
	shl.b64 	%rd464, %rd463, 2;
	add.s64 	%rd465, %rd10, %rd464;
	st.global.f32 	[%rd455+24], %f526;
	st.global.f32 	[%rd455+28], %f528;
	ld.global.f32 	%f532, [%rd2];
	st.global.f32 	[%rd460+24], %f532;
	ld.global.f32 	%f533, [%rd2+4];
	st.global.f32 	[%rd460+28], %f533;
	ld.global.f32 	%f534, [%rd2+8];
	st.global.f32 	[%rd460+32], %f534;
	ld.global.f32 	%f535, [%rd2+12];
	st.global.f32 	[%rd460+36], %f535;
	mov.b32 	%r540, 1065353216;
	st.global.u32 	[%rd465+24], %r540;
	ld.global.f32 	%f536, [%rd10];
	ld.global.f32 	%f537, [%rd10+4];
	ld.global.f32 	%f538, [%rd453+8];
	add.f32 	%f539, %f536, %f538;
	ld.global.f32 	%f540, [%rd453+12];
	add.f32 	%f541, %f537, %f540;
	ld.global.f32 	%f542, [%rd10+20];
	cvt.rzi.s32.f32 	%r541, %f542;
	add.s32 	%r542, %r541, 1;
	cvt.rn.f32.s32 	%f543, %r542;
	st.global.f32 	[%rd10+20], %f543;
	shl.b32 	%r543, %r541, 1;
	mul.wide.s32 	%rd466, %r543, 4;
	add.s64 	%rd467, %rd10, %rd466;
	ld.global.f32 	%f544, [%rd10+16];
	cvt.rzi.s32.f32 	%r544, %f544;
	shl.b32 	%r545, %r544, 1;
	cvt.s64.s32 	%rd468, %r545;
	shl.b32 	%r546, %r541, 2;
	cvt.s64.s32 	%rd469, %r546;
	add.s64 	%rd470, %rd468, %rd469;
	shl.b64 	%rd471, %rd470, 2;
	add.s64 	%rd472, %rd10, %rd471;
	mul.lo.s32 	%r547, %r544, 6;
	cvt.s64.s32 	%rd473, %r547;
	cvt.s64.s32 	%rd474, %r541;
	add.s64 	%rd475, %rd473, %rd474;
	shl.b64 	%rd476, %rd475, 2;
	add.s64 	%rd477, %rd10, %rd476;
	st.global.f32 	[%rd467+24], %f539;
	st.global.f32 	[%rd467+28], %f541;
	ld.global.f32 	%f545, [%rd2];
	st.global.f32 	[%rd472+24], %f545;
	ld.global.f32 	%f546, [%rd2+4];
	st.global.f32 	[%rd472+28], %f546;
	ld.global.f32 	%f547, [%rd2+8];
	st.global.f32 	[%rd472+32], %f547;
	ld.global.f32 	%f548, [%rd2+12];
	st.global.f32 	[%rd472+36], %f548;
	st.global.u32 	[%rd477+24], %r540;
	add.s32 	%r636, %r636, 2;
$L__BB0_16:
	setp.eq.s32 	%p149, %r19, 0;
	@%p149 bra 	$L__BB0_154;
	ld.global.f32 	%f549, [%rd10];
	ld.global.f32 	%f550, [%rd10+4];
	mul.wide.u32 	%rd478, %r636, 8;
	add.s64 	%rd479, %rd3, %rd478;
	ld.global.f32 	%f551, [%rd479];
	add.f32 	%f552, %f549, %f551;
	ld.global.f32 	%f553, [%rd479+4];
	add.f32 	%f554, %f550, %f553;
	ld.global.f32 	%f555, [%rd10+20];
	cvt.rzi.s32.f32 	%r548, %f555;
	add.s32 	%r549, %r548, 1;
	cvt.rn.f32.s32 	%f556, %r549;
	st.global.f32 	[%rd10+20], %f556;
	shl.b32 	%r550, %r548, 1;
	mul.wide.s32 	%rd480, %r550, 4;
	add.s64 	%rd481, %rd10, %rd480;
	ld.global.f32 	%f557, [%rd10+16];
	cvt.rzi.s32.f32 	%r551, %f557;
	shl.b32 	%r552, %r551, 1;
	cvt.s64.s32 	%rd482, %r552;
	shl.b32 	%r553, %r548, 2;
	cvt.s64.s32 	%rd483, %r553;
	add.s64 	%rd484, %rd482, %rd483;
	shl.b64 	%rd485, %rd484, 2;
	add.s64 	%rd486, %rd10, %rd485;
	mul.lo.s32 	%r554, %r551, 6;
	cvt.s64.s32 	%rd487, %r554;
	cvt.s64.s32 	%rd488, %r548;
	add.s64 	%rd489, %rd487, %rd488;
	shl.b64 	%rd490, %rd489, 2;
	add.s64 	%rd491, %rd10, %rd490;
	st.global.f32 	[%rd481+24], %f552;
	st.global.f32 	[%rd481+28], %f554;
	ld.global.f32 	%f558, [%rd2];
	st.global.f32 	[%rd486+24], %f558;
	ld.global.f32 	%f559, [%rd2+4];
	st.global.f32 	[%rd486+28], %f559;
	ld.global.f32 	%f560, [%rd2+8];
	st.global.f32 	[%rd486+32], %f560;
	ld.global.f32 	%f561, [%rd2+12];
	st.global.f32 	[%rd486+36], %f561;
	mov.b32 	%r555, 1065353216;
	st.global.u32 	[%rd491+24], %r555;
	bra.uni 	$L__BB0_154;
$L__BB0_18:
	setp.lt.s32 	%p11, %r191, 1;
	@%p11 bra 	$L__BB0_32;
	setp.lt.u32 	%p12, %r18, 15;
	mov.b32 	%r568, 0;
	@%p12 bra 	$L__BB0_22;
	and.b32  	%r568, %r191, 2147483632;
	neg.s32 	%r571, %r568;
	add.s64 	%rd493, %rd60, 7;
$L__BB0_21:
	.pragma "nounroll";
	mov.b16 	%rs1, 0;
	st.u8 	[%rd493+-7], %rs1;
	st.u8 	[%rd493+-6], %rs1;
	st.u8 	[%rd493+-5], %rs1;
	st.u8 	[%rd493+-4], %rs1;
	st.u8 	[%rd493+-3], %rs1;
	st.u8 	[%rd493+-2], %rs1;
	st.u8 	[%rd493+-1], %rs1;
	st.u8 	[%rd493], %rs1;
	st.u8 	[%rd493+1], %rs1;
	st.u8 	[%rd493+2], %rs1;
	st.u8 	[%rd493+3], %rs1;
	st.u8 	[%rd493+4], %rs1;
	st.u8 	[%rd493+5], %rs1;
	st.u8 	[%rd493+6], %rs1;
	st.u8 	[%rd493+7], %rs1;
	st.u8 	[%rd493+8], %rs1;
	add.s32 	%r571, %r571, 16;
	add.s64 	%rd493, %rd493, 16;
	setp.eq.s32 	%p13, %r571, 0;
	@%p13 bra 	$L__BB0_22;
	bra.uni 	$L__BB0_21;
$L__BB0_22:
	setp.eq.s32 	%p14, %r9, 0;
	@%p14 bra 	$L__BB0_32;
	add.s32 	%r236, %r9, -1;
	setp.lt.u32 	%p15, %r236, 7;
	@%p15 bra 	$L__BB0_25;
	cvt.u64.u32 	%rd66, %r568;
	add.s64 	%rd67, %rd60, %rd66;
	mov.b16 	%rs2, 0;
	st.u8 	[%rd67], %rs2;
	st.u8 	[%rd67+1], %rs2;
	st.u8 	[%rd67+2], %rs2;
	st.u8 	[%rd67+3], %rs2;
	st.u8 	[%rd67+4], %rs2;
	st.u8 	[%rd67+5], %rs2;
	st.u8 	[%rd67+6], %rs2;
	st.u8 	[%rd67+7], %rs2;
	add.s32 	%r568, %r568, 8;
$L__BB0_25:
	setp.eq.s32 	%p16, %r10, 0;
	@%p16 bra 	$L__BB0_32;
	add.s32 	%r237, %r10, -1;
	setp.lt.u32 	%p17, %r237, 3;
	@%p17 bra 	$L__BB0_28;
	cvt.u64.u32 	%rd68, %r568;
	add.s64 	%rd69, %rd60, %rd68;
	mov.b16 	%rs3, 0;
	st.u8 	[%rd69], %rs3;
	st.u8 	[%rd69+1], %rs3;
	st.u8 	[%rd69+2], %rs3;
	st.u8 	[%rd69+3], %rs3;
	add.s32 	%r568, %r568, 4;
$L__BB0_28:
	setp.eq.s32 	%p18, %r11, 0;
	@%p18 bra 	$L__BB0_32;
	setp.eq.s32 	%p19, %r11, 1;
	cvt.u64.u32 	%rd70, %r568;
	add.s64 	%rd12, %rd60, %rd70;
	mov.b16 	%rs4, 0;
	st.u8 	[%rd12], %rs4;
	@%p19 bra 	$L__BB0_32;
	setp.eq.s32 	%p20, %r11, 2;
	mov.b16 	%rs5, 0;
	st.u8 	[%rd12+1], %rs5;
	@%p20 bra 	$L__BB0_32;
	mov.b16 	%rs6, 0;
	st.u8 	[%rd12+2], %rs6;
$L__BB0_32:
	setp.lt.s32 	%p21, %r20, 1;
	@%p21 bra 	$L__BB0_46;
	and.b32  	%r30, %r20, 15;
	setp.lt.u32 	%p22, %r20, 16;
	mov.b32 	%r573, 0;
	@%p22 bra 	$L__BB0_36;
	and.b32  	%r573, %r20, 2147483632;
	mov.b32 	%r572, 0;
$L__BB0_35:
	.pragma "nounroll";
	mul.wide.u32 	%rd71, %r572, 4;
	add.s64 	%rd72, %rd9, %rd71;
	mov.b32 	%r240, -1;
	st.u32 	[%rd72], %r240;
	st.u32 	[%rd72+4], %r240;
	st.u32 	[%rd72+8], %r240;
	st.u32 	[%rd72+12], %r240;
	st.u32 	[%rd72+16], %r240;
	st.u32 	[%rd72+20], %r240;
	st.u32 	[%rd72+24], %r240;
	st.u32 	[%rd72+28], %r240;
	st.u32 	[%rd72+32], %r240;
	st.u32 	[%rd72+36], %r240;
	st.u32 	[%rd72+40], %r240;
	st.u32 	[%rd72+44], %r240;
	st.u32 	[%rd72+48], %r240;
	st.u32 	[%rd72+52], %r240;
	st.u32 	[%rd72+56], %r240;
	st.u32 	[%rd72+60], %r240;
	add.s32 	%r572, %r572, 16;
	setp.ne.s32 	%p23, %r572, %r573;
	@%p23 bra 	$L__BB0_35;
$L__BB0_36:
	setp.eq.s32 	%p24, %r30, 0;
	@%p24 bra 	$L__BB0_46;
	and.b32  	%r38, %r20, 7;
	setp.lt.u32 	%p25, %r30, 8;
	@%p25 bra 	$L__BB0_39;
	mul.wide.u32 	%rd73, %r573, 4;
	add.s64 	%rd74, %rd9, %rd73;
	mov.b32 	%r241, -1;
	st.u32 	[%rd74], %r241;
	st.u32 	[%rd74+4], %r241;
	st.u32 	[%rd74+8], %r241;
	st.u32 	[%rd74+12], %r241;
	st.u32 	[%rd74+16], %r241;
	st.u32 	[%rd74+20], %r241;
	st.u32 	[%rd74+24], %r241;
	st.u32 	[%rd74+28], %r241;
	add.s32 	%r573, %r573, 8;
$L__BB0_39:
	setp.eq.s32 	%p26, %r38, 0;
	@%p26 bra 	$L__BB0_46;
	and.b32  	%r41, %r20, 3;
	setp.lt.u32 	%p27, %r38, 4;
	@%p27 bra 	$L__BB0_42;
	mul.wide.u32 	%rd75, %r573, 4;
	add.s64 	%rd76, %rd9, %rd75;
	mov.b32 	%r242, -1;
	st.u32 	[%rd76], %r242;
	st.u32 	[%rd76+4], %r242;
	st.u32 	[%rd76+8], %r242;
	st.u32 	[%rd76+12], %r242;
	add.s32 	%r573, %r573, 4;
$L__BB0_42:
	setp.eq.s32 	%p28, %r41, 0;
	@%p28 bra 	$L__BB0_46;
	mul.wide.u32 	%rd77, %r573, 4;
	add.s64 	%rd15, %rd9, %rd77;
	mov.b32 	%r243, -1;
	st.u32 	[%rd15], %r243;
	setp.eq.s32 	%p29, %r41, 1;
	@%p29 bra 	$L__BB0_46;
	mov.b32 	%r244, -1;
	st.u32 	[%rd15+4], %r244;
	setp.eq.s32 	%p30, %r41, 2;
	@%p30 bra 	$L__BB0_46;
	mov.b32 	%r245, -1;
	st.u32 	[%rd15+8], %r245;
$L__BB0_46:
	min.s32 	%r246, %r20, %r191;
	setp.lt.s32 	%p1, %r246, 1;
	@%p1 bra 	$L__BB0_56;
	ld.global.f32 	%f1, [%rd10];
	ld.global.f32 	%f2, [%rd10+4];
	ld.global.f32 	%f34, [%rd10+16];
	cvt.rzi.s32.f32 	%r248, %f34;
	shl.b32 	%r249, %r248, 1;
	cvt.s64.s32 	%rd16, %r249;
	mov.b32 	%r576, 0;
$L__BB0_48:
	shl.b32 	%r251, %r576, 1;
	mul.wide.u32 	%rd78, %r251, 4;
	add.s64 	%rd17, %rd10, %rd78;
	shl.b32 	%r252, %r576, 2;
	cvt.u64.u32 	%rd79, %r252;
	add.s64 	%rd80, %rd16, %rd79;
	shl.b64 	%rd81, %rd80, 2;
	add.s64 	%rd18, %rd10, %rd81;
	mul.lo.s32 	%r45, %r576, %r191;
	mov.b32 	%r577, 0;
$L__BB0_49:
	setp.gt.u32 	%p31, %r12, 2146435070;
	ld.global.f32 	%f35, [%rd17+24];
	sub.f32 	%f36, %f35, %f1;
	ld.global.f32 	%f37, [%rd17+28];
	sub.f32 	%f38, %f37, %f2;
	ld.global.f32 	%f39, [%rd18+24];
	ld.global.f32 	%f40, [%rd2];
	add.f32 	%f41, %f39, %f40;
	ld.global.f32 	%f42, [%rd18+28];
	ld.global.f32 	%f43, [%rd2+4];
	add.f32 	%f44, %f42, %f43;
	mul.wide.u32 	%rd82, %r577, 8;
	add.s64 	%rd83, %rd3, %rd82;
	mul.f32 	%f45, %f41, %f41;
	mul.f32 	%f46, %f44, %f44;
	sub.f32 	%f3, %f45, %f46;
	sub.f32 	%f47, %f41, %f44;
	sqrt.rn.f32 	%f48, %f47;
	cvt.f64.f32 	%fd23, %f48;
	rcp.rn.f64 	%fd24, %fd23;
	mul.f64 	%fd25, %fd24, 0d3FE6A09E60000000;
	cvt.rn.f32.f64 	%f49, %fd25;
	add.f32 	%f50, %f41, %f44;
	sqrt.rn.f32 	%f51, %f50;
	cvt.f64.f32 	%fd26, %f51;
	rcp.rn.f64 	%fd27, %fd26;
	mul.f64 	%fd28, %fd27, 0d3FE6A09E60000000;
	cvt.rn.f32.f64 	%f52, %fd28;
	ld.global.f32 	%f53, [%rd83];
	sub.f32 	%f54, %f36, %f53;
	ld.global.f32 	%f55, [%rd83+4];
	sub.f32 	%f56, %f38, %f55;
	mul.f32 	%f57, %f54, %f54;
	mul.f32 	%f58, %f57, %f49;
	mul.f32 	%f59, %f56, %f56;
	mul.f32 	%f60, %f59, %f52;
	mul.f32 	%f61, %f60, %f52;
	fma.rn.f32 	%f4, %f58, %f49, %f61;
	mov.f64 	%fd143, %fd2;
	@%p31 bra 	$L__BB0_51;
	setp.gt.u32 	%p32, %r14, 1073127582;
	selp.f64 	%fd29, %fd4, %fd3, %p32;
	selp.u32 	%r253, 1, 0, %p32;
	add.s32 	%r254, %r13, %r253;
	add.f64 	%fd30, %fd29, 0dBFF0000000000000;
	add.f64 	%fd31, %fd29, 0d3FF0000000000000;
	rcp.approx.ftz.f64 	%fd32, %fd31;
	neg.f64 	%fd33, %fd31;
	fma.rn.f64 	%fd34, %fd33, %fd32, 0d3FF0000000000000;
	fma.rn.f64 	%fd35, %fd34, %fd34, %fd34;
	fma.rn.f64 	%fd36, %fd35, %fd32, %fd32;
	mul.f64 	%fd37, %fd30, %fd36;
	fma.rn.f64 	%fd38, %fd30, %fd36, %fd37;
	mul.f64 	%fd39, %fd38, %fd38;
	fma.rn.f64 	%fd40, %fd39, 0d3EB1380B3AE80F1E, 0d3ED0EE258B7A8B04;
	fma.rn.f64 	%fd41, %fd40, %fd39, 0d3EF3B2669F02676F;
	fma.rn.f64 	%fd42, %fd41, %fd39, 0d3F1745CBA9AB0956;
	fma.rn.f64 	%fd43, %fd42, %fd39, 0d3F3C71C72D1B5154;
	fma.rn.f64 	%fd44, %fd43, %fd39, 0d3F624924923BE72D;
	fma.rn.f64 	%fd45, %fd44, %fd39, 0d3F8999999999A3C4;
	fma.rn.f64 	%fd46, %fd45, %fd39, 0d3FB5555555555554;
	sub.f64 	%fd47, %fd30, %fd38;
	add.f64 	%fd48, %fd47, %fd47;
	neg.f64 	%fd49, %fd38;
	fma.rn.f64 	%fd50, %fd49, %fd30, %fd48;
	mul.f64 	%fd51, %fd36, %fd50;
	mul.f64 	%fd52, %fd39, %fd46;
	fma.rn.f64 	%fd53, %fd52, %fd38, %fd51;
	xor.b32  	%r255, %r254, -2147483648;
	mov.b32 	%r256, 1127219200;
	mov.b64 	%fd54, {%r255, %r256};
	sub.f64 	%fd55, %fd54, %fd1;
	fma.rn.f64 	%fd56, %fd55, 0d3FE62E42FEFA39EF, %fd38;
	fma.rn.f64 	%fd57, %fd55, 0dBFE62E42FEFA39EF, %fd56;
	sub.f64 	%fd58, %fd57, %fd38;
	sub.f64 	%fd59, %fd53, %fd58;
	fma.rn.f64 	%fd60, %fd55, 0d3C7ABC9E3B39803F, %fd59;
	add.f64 	%fd143, %fd56, %fd60;
$L__BB0_51:
	setp.lt.f32 	%p33, %f3, 0f00800000;
	mul.f32 	%f62, %f3, 0f4B000000;
	selp.f32 	%f63, %f62, %f3, %p33;
	mov.b32 	%r257, %f63;
	add.s32 	%r258, %r257, -1059760811;
	and.b32  	%r259, %r258, -8388608;
	sub.s32 	%r260, %r257, %r259;
	mov.b32 	%f64, %r260;
	add.f32 	%f65, %f64, 0fBF800000;
	cvt.rn.f32.f64 	%f66, %fd143;
	add.f32 	%f67, %f66, %f66;
	fma.rn.f32 	%f68, %f4, 0f40000000, %f67;
	setp.eq.f32 	%p34, %f63, 0f00000000;
	fma.rn.f32 	%f69, %f63, 0f7F800000, 0f7F800000;
	setp.gt.u32 	%p35, %r257, 2139095039;
	fma.rn.f32 	%f70, %f65, 0fBE055027, 0f3E1039F6;
	fma.rn.f32 	%f71, %f70, %f65, 0fBDF8CDCC;
	fma.rn.f32 	%f72, %f71, %f65, 0f3E0F2955;
	fma.rn.f32 	%f73, %f72, %f65, 0fBE2AD8B9;
	fma.rn.f32 	%f74, %f73, %f65, 0f3E4CED0B;
	fma.rn.f32 	%f75, %f74, %f65, 0fBE7FFF22;
	fma.rn.f32 	%f76, %f75, %f65, 0f3EAAAA78;
	fma.rn.f32 	%f77, %f76, %f65, 0fBF000000;
	mul.f32 	%f78, %f65, %f77;
	fma.rn.f32 	%f79, %f78, %f65, %f65;
	cvt.rn.f32.s32 	%f80, %r259;
	selp.f32 	%f81, 0fC1B80000, 0f00000000, %p33;
	fma.rn.f32 	%f82, %f80, 0f34000000, %f81;
	fma.rn.f32 	%f83, %f82, 0f3F317218, %f79;
	selp.f32 	%f84, %f69, %f83, %p35;
	selp.f32 	%f85, 0fFF800000, %f84, %p34;
	add.f32 	%f86, %f85, %f68;
	cvt.f64.f32 	%fd61, %f86;
	mul.f64 	%fd7, %fd61, 0dBFE0000000000000;
	fma.rn.f64 	%fd62, %fd7, 0d3FF71547652B82FE, 0d4338000000000000;
	{
	.reg .b32 %temp; 
	mov.b64 	{%r47, %temp}, %fd62;
	}
	mov.f64 	%fd63, 0dC338000000000000;
	add.rn.f64 	%fd64, %fd62, %fd63;
	fma.rn.f64 	%fd65, %fd64, 0dBFE62E42FEFA39EF, %fd7;
	fma.rn.f64 	%fd66, %fd64, 0dBC7ABC9E3B39803F, %fd65;
	fma.rn.f64 	%fd67, %fd66, 0d3E5ADE1569CE2BDF, 0d3E928AF3FCA213EA;
	fma.rn.f64 	%fd68, %fd67, %fd66, 0d3EC71DEE62401315;
	fma.rn.f64 	%fd69, %fd68, %fd66, 0d3EFA01997C89EB71;
	fma.rn.f64 	%fd70, %fd69, %fd66, 0d3F2A01A014761F65;
	fma.rn.f64 	%fd71, %fd70, %fd66, 0d3F56C16C1852B7AF;
	fma.rn.f64 	%fd72, %fd71, %fd66, 0d3F81111111122322;
	fma.rn.f64 	%fd73, %fd72, %fd66, 0d3FA55555555502A1;
	fma.rn.f64 	%fd74, %fd73, %fd66, 0d3FC5555555555511;
	fma.rn.f64 	%fd75, %fd74, %fd66, 0d3FE000000000000B;
	fma.rn.f64 	%fd76, %fd75, %fd66, 0d3FF0000000000000;
	fma.rn.f64 	%fd77, %fd76, %fd66, 0d3FF0000000000000;
	{
	.reg .b32 %temp; 
	mov.b64 	{%r48, %temp}, %fd77;
	}
	{
	.reg .b32 %temp; 
	mov.b64 	{%temp, %r49}, %fd77;
	}
	shl.b32 	%r261, %r47, 20;
	add.s32 	%r262, %r261, %r49;
	mov.b64 	%fd144, {%r48, %r262};
	{
	.reg .b32 %temp; 
	mov.b64 	{%temp, %r263}, %fd7;
	}
	mov.b32 	%f87, %r263;
	abs.f32 	%f5, %f87;
	setp.lt.f32 	%p36, %f5, 0f4086232B;
	@%p36 bra 	$L__BB0_54;
	setp.lt.f64 	%p37, %fd7, 0d0000000000000000;
	add.f64 	%fd78, %fd7, 0d7FF0000000000000;
	selp.f64 	%fd144, 0d0000000000000000, %fd78, %p37;
	setp.geu.f32 	%p38, %f5, 0f40874800;
	@%p38 bra 	$L__BB0_54;
	shr.u32 	%r264, %r47, 31;
	add.s32 	%r265, %r47, %r264;
	shr.s32 	%r266, %r265, 1;
	shl.b32 	%r267, %r266, 20;
	add.s32 	%r268, %r49, %r267;
	mov.b64 	%fd79, {%r48, %r268};
	sub.s32 	%r269, %r47, %r266;
	shl.b32 	%r270, %r269, 20;
	add.s32 	%r271, %r270, 1072693248;
	mov.b32 	%r272, 0;
	mov.b64 	%fd80, {%r272, %r271};
	mul.f64 	%fd144, %fd80, %fd79;
$L__BB0_54:
	cvt.rn.f32.f64 	%f88, %fd144;
	add.s32 	%r273, %r577, %r45;
	mul.wide.u32 	%rd84, %r273, 4;
	add.s64 	%rd85, %rd8, %rd84;
	st.f32 	[%rd85], %f88;
	add.s32 	%r577, %r577, 1;
	setp.ne.s32 	%p39, %r577, %r191;
	@%p39 bra 	$L__BB0_49;
	add.s32 	%r576, %r576, 1;
	setp.ne.s32 	%p40, %r576, %r20;
	@%p40 bra 	$L__BB0_48;
$L__BB0_56:
	mul.lo.s32 	%r275, %r20, %r191;
	mul.wide.s32 	%rd86, %r275, 4;
	add.s64 	%rd19, %rd7, %rd86;
	mov.b32 	%r582, 0;
	@%p1 bra 	$L__BB0_99;
	mov.b32 	%r578, 0;
	mov.u32 	%r582, %r578;
$L__BB0_58:
	setp.lt.u32 	%p41, %r18, 7;
	mul.lo.s32 	%r54, %r578, %r191;
	mov.b32 	%r598, 0;
	@%p41 bra 	$L__BB0_77;
	mov.b32 	%r580, 0;
$L__BB0_60:
	.pragma "nounroll";
	add.s32 	%r280, %r580, %r54;
	mul.wide.u32 	%rd87, %r280, 4;
	add.s64 	%rd20, %rd8, %rd87;
	ld.f32 	%f89, [%rd20];
	setp.leu.f32 	%p42, %f89, %f27;
	@%p42 bra 	$L__BB0_62;
	mul.wide.s32 	%rd88, %r582, 4;
	add.s64 	%rd89, %rd7, %rd88;
	st.u32 	[%rd89], %r578;
	add.s64 	%rd90, %rd19, %rd88;
	st.u32 	[%rd90], %r580;
	ld.f32 	%f90, [%rd20];
	add.s64 	%rd91, %rd8, %rd88;
	st.f32 	[%rd91], %f90;
	add.s32 	%r582, %r582, 1;
$L__BB0_62:
	ld.f32 	%f91, [%rd20+4];
	setp.leu.f32 	%p43, %f91, %f27;
	@%p43 bra 	$L__BB0_64;
	add.s32 	%r281, %r580, 1;
	mul.wide.s32 	%rd92, %r582, 4;
	add.s64 	%rd93, %rd7, %rd92;
	st.u32 	[%rd93], %r578;
	add.s64 	%rd94, %rd19, %rd92;
	st.u32 	[%rd94], %r281;
	ld.f32 	%f92, [%rd20+4];
	add.s64 	%rd95, %rd8, %rd92;
	st.f32 	[%rd95], %f92;
	add.s32 	%r582, %r582, 1;
$L__BB0_64:
	ld.f32 	%f93, [%rd20+8];
	setp.leu.f32 	%p44, %f93, %f27;
	@%p44 bra 	$L__BB0_66;
	add.s32 	%r282, %r580, 2;
	mul.wide.s32 	%rd96, %r582, 4;
	add.s64 	%rd97, %rd7, %rd96;
	st.u32 	[%rd97], %r578;
	add.s64 	%rd98, %rd19, %rd96;
	st.u32 	[%rd98], %r282;
	ld.f32 	%f94, [%rd20+8];
	add.s64 	%rd99, %rd8, %rd96;
	st.f32 	[%rd99], %f94;
	add.s32 	%r582, %r582, 1;
$L__BB0_66:
	ld.f32 	%f95, [%rd20+12];
	setp.leu.f32 	%p45, %f95, %f27;
	@%p45 bra 	$L__BB0_68;
	add.s32 	%r283, %r580, 3;
	mul.wide.s32 	%rd100, %r582, 4;
	add.s64 	%rd101, %rd7, %rd100;
	st.u32 	[%rd101], %r578;
	add.s64 	%rd102, %rd19, %rd100;
	st.u32 	[%rd102], %r283;
	ld.f32 	%f96, [%rd20+12];
	add.s64 	%rd103, %rd8, %rd100;
	st.f32 	[%rd103], %f96;
	add.s32 	%r582, %r582, 1;
$L__BB0_68:
	ld.f32 	%f97, [%rd20+16];
	setp.leu.f32 	%p46, %f97, %f27;
	@%p46 bra 	$L__BB0_70;
	add.s32 	%r284, %r580, 4;
	mul.wide.s32 	%rd104, %r582, 4;
	add.s64 	%rd105, %rd7, %rd104;
	st.u32 	[%rd105], %r578;
	add.s64 	%rd106, %rd19, %rd104;
	st.u32 	[%rd106], %r284;
	ld.f32 	%f98, [%rd20+16];
	add.s64 	%rd107, %rd8, %rd104;
	st.f32 	[%rd107], %f98;
	add.s32 	%r582, %r582, 1;
$L__BB0_70:
	ld.f32 	%f99, [%rd20+20];
	setp.leu.f32 	%p47, %f99, %f27;
	@%p47 bra 	$L__BB0_72;
	add.s32 	%r285, %r580, 5;
	mul.wide.s32 	%rd108, %r582, 4;
	add.s64 	%rd109, %rd7, %rd108;
	st.u32 	[%rd109], %r578;
	add.s64 	%rd110, %rd19, %rd108;
	st.u32 	[%rd110], %r285;
	ld.f32 	%f100, [%rd20+20];
	add.s64 	%rd111, %rd8, %rd108;
	st.f32 	[%rd111], %f100;
	add.s32 	%r582, %r582, 1;
$L__BB0_72:
	ld.f32 	%f101, [%rd20+24];
	setp.leu.f32 	%p48, %f101, %f27;
	@%p48 bra 	$L__BB0_74;
	add.s32 	%r286, %r580, 6;
	mul.wide.s32 	%rd112, %r582, 4;
	add.s64 	%rd113, %rd7, %rd112;
	st.u32 	[%rd113], %r578;
	add.s64 	%rd114, %rd19, %rd112;
	st.u32 	[%rd114], %r286;
	ld.f32 	%f102, [%rd20+24];
	add.s64 	%rd115, %rd8, %rd112;
	st.f32 	[%rd115], %f102;
	add.s32 	%r582, %r582, 1;
$L__BB0_74:
	ld.f32 	%f103, [%rd20+28];
	setp.leu.f32 	%p49, %f103, %f27;
	@%p49 bra 	$L__BB0_76;
	add.s32 	%r287, %r580, 7;
	mul.wide.s32 	%rd116, %r582, 4;
	add.s64 	%rd117, %rd7, %rd116;
	st.u32 	[%rd117], %r578;
	add.s64 	%rd118, %rd19, %rd116;
	st.u32 	[%rd118], %r287;
	ld.f32 	%f104, [%rd20+28];
	add.s64 	%rd119, %rd8, %rd116;
	st.f32 	[%rd119], %f104;
	add.s32 	%r582, %r582, 1;
$L__BB0_76:
	add.s32 	%r580, %r580, 8;
	setp.ne.s32 	%p50, %r580, %r15;
	mov.u32 	%r598, %r15;
	@%p50 bra 	$L__BB0_60;
$L__BB0_77:
	setp.eq.s32 	%p51, %r10, 0;
	@%p51 bra 	$L__BB0_98;
	add.s32 	%r289, %r10, -1;
	setp.lt.u32 	%p52, %r289, 3;
	@%p52 bra 	$L__BB0_88;
	add.s32 	%r290, %r598, %r54;
	mul.wide.u32 	%rd120, %r290, 4;
	add.s64 	%rd21, %rd8, %rd120;
	ld.f32 	%f105, [%rd21];
	setp.leu.f32 	%p53, %f105, %f27;
	@%p53 bra 	$L__BB0_81;
	mul.wide.s32 	%rd121, %r582, 4;
	add.s64 	%rd122, %rd7, %rd121;
	st.u32 	[%rd122], %r578;
	add.s64 	%rd123, %rd19, %rd121;
	st.u32 	[%rd123], %r598;
	ld.f32 	%f106, [%rd21];
	add.s64 	%rd124, %rd8, %rd121;
	st.f32 	[%rd124], %f106;
	add.s32 	%r582, %r582, 1;
$L__BB0_81:
	cvt.u64.u32 	%rd125, %r54;
	cvt.u64.u32 	%rd126, %r598;
	add.s64 	%rd127, %rd126, %rd125;
	shl.b64 	%rd128, %rd127, 2;
	add.s64 	%rd22, %rd8, %rd128;
	ld.f32 	%f107, [%rd22+4];
	setp.leu.f32 	%p54, %f107, %f27;
	@%p54 bra 	$L__BB0_83;
	add.s32 	%r291, %r598, 1;
	mul.wide.s32 	%rd129, %r582, 4;
	add.s64 	%rd130, %rd7, %rd129;
	st.u32 	[%rd130], %r578;
	add.s64 	%rd131, %rd19, %rd129;
	st.u32 	[%rd131], %r291;
	ld.f32 	%f108, [%rd22+4];
	add.s64 	%rd132, %rd8, %rd129;
	st.f32 	[%rd132], %f108;
	add.s32 	%r582, %r582, 1;
$L__BB0_83:
	ld.f32 	%f109, [%rd22+8];
	setp.leu.f32 	%p55, %f109, %f27;
	@%p55 bra 	$L__BB0_85;
	add.s32 	%r292, %r598, 2;
	mul.wide.s32 	%rd133, %r582, 4;
	add.s64 	%rd134, %rd7, %rd133;
	st.u32 	[%rd134], %r578;
	add.s64 	%rd135, %rd19, %rd133;
	st.u32 	[%rd135], %r292;
	ld.f32 	%f110, [%rd22+8];
	add.s64 	%rd136, %rd8, %rd133;
	st.f32 	[%rd136], %f110;
	add.s32 	%r582, %r582, 1;
$L__BB0_85:
	ld.f32 	%f111, [%rd22+12];
	setp.leu.f32 	%p56, %f111, %f27;
	@%p56 bra 	$L__BB0_87;
	add.s32 	%r293, %r598, 3;
	mul.wide.s32 	%rd137, %r582, 4;
	add.s64 	%rd138, %rd7, %rd137;
	st.u32 	[%rd138], %r578;
	add.s64 	%rd139, %rd19, %rd137;
	st.u32 	[%rd139], %r293;
	ld.f32 	%f112, [%rd22+12];
	add.s64 	%rd140, %rd8, %rd137;
	st.f32 	[%rd140], %f112;
	add.s32 	%r582, %r582, 1;
$L__BB0_87:
	add.s32 	%r598, %r598, 4;
$L__BB0_88:
	setp.eq.s32 	%p57, %r11, 0;
	@%p57 bra 	$L__BB0_98;
	setp.eq.s32 	%p58, %r11, 1;
	@%p58 bra 	$L__BB0_95;
	add.s32 	%r295, %r598, %r54;
	mul.wide.u32 	%rd141, %r295, 4;
	add.s64 	%rd23, %rd8, %rd141;
	ld.f32 	%f113, [%rd23];
	setp.leu.f32 	%p59, %f113, %f27;
	@%p59 bra 	$L__BB0_92;
	mul.wide.s32 	%rd142, %r582, 4;
	add.s64 	%rd143, %rd7, %rd142;
	st.u32 	[%rd143], %r578;
	add.s64 	%rd144, %rd19, %rd142;
	st.u32 	[%rd144], %r598;
	ld.f32 	%f114, [%rd23];
	add.s64 	%rd145, %rd8, %rd142;
	st.f32 	[%rd145], %f114;
	add.s32 	%r582, %r582, 1;
$L__BB0_92:
	cvt.u64.u32 	%rd146, %r54;
	cvt.u64.u32 	%rd147, %r598;
	add.s64 	%rd148, %rd147, %rd146;
	shl.b64 	%rd149, %rd148, 2;
	add.s64 	%rd24, %rd8, %rd149;
	ld.f32 	%f115, [%rd24+4];
	setp.leu.f32 	%p60, %f115, %f27;
	@%p60 bra 	$L__BB0_94;
	add.s32 	%r296, %r598, 1;
	mul.wide.s32 	%rd150, %r582, 4;
	add.s64 	%rd151, %rd7, %rd150;
	st.u32 	[%rd151], %r578;
	add.s64 	%rd152, %rd19, %rd150;
	st.u32 	[%rd152], %r296;
	ld.f32 	%f116, [%rd24+4];
	add.s64 	%rd153, %rd8, %rd150;
	st.f32 	[%rd153], %f116;
	add.s32 	%r582, %r582, 1;
$L__BB0_94:
	add.s32 	%r598, %r598, 2;
$L__BB0_95:
	setp.eq.s32 	%p61, %r19, 0;
	@%p61 bra 	$L__BB0_98;
	add.s32 	%r297, %r598, %r54;
	mul.wide.u32 	%rd154, %r297, 4;
	add.s64 	%rd25, %rd8, %rd154;
	ld.f32 	%f117, [%rd25];
	setp.leu.f32 	%p62, %f117, %f27;
	@%p62 bra 	$L__BB0_98;
	mul.wide.s32 	%rd155, %r582, 4;
	add.s64 	%rd156, %rd7, %rd155;
	st.u32 	[%rd156], %r578;
	add.s64 	%rd157, %rd19, %rd155;
	st.u32 	[%rd157], %r598;
	ld.f32 	%f118, [%rd25];
	add.s64 	%rd158, %rd8, %rd155;
	st.f32 	[%rd158], %f118;
	add.s32 	%r582, %r582, 1;
$L__BB0_98:
	add.s32 	%r578, %r578, 1;
	setp.ne.s32 	%p63, %r578, %r20;
	@%p63 bra 	$L__BB0_58;
$L__BB0_99:
	setp.lt.s32 	%p64, %r582, 2;
	@%p64 bra 	$L__BB0_105;
	mov.b32 	%r607, 1;
$L__BB0_101:
	mul.wide.u32 	%rd159, %r607, 4;
	add.s64 	%rd160, %rd8, %rd159;
	ld.f32 	%f6, [%rd160];
	add.s64 	%rd161, %rd7, %rd159;
	ld.u32 	%r102, [%rd161];
	add.s64 	%rd162, %rd19, %rd159;
	ld.u32 	%r103, [%rd162];
	mov.u32 	%r608, %r607;
$L__BB0_102:
	add.s32 	%r105, %r608, -1;
	mul.wide.u32 	%rd163, %r105, 4;
	add.s64 	%rd26, %rd8, %rd163;
	ld.f32 	%f7, [%rd26];
	setp.geu.f32 	%p65, %f7, %f6;
	mov.u32 	%r609, %r608;
	@%p65 bra 	$L__BB0_104;
	st.f32 	[%rd26+4], %f7;
	add.s64 	%rd165, %rd7, %rd163;
	ld.u32 	%r300, [%rd165];
	st.u32 	[%rd165+4], %r300;
	add.s64 	%rd166, %rd19, %rd163;
	ld.u32 	%r301, [%rd166];
	st.u32 	[%rd166+4], %r301;
	setp.gt.s32 	%p66, %r608, 1;
	mov.b32 	%r609, 0;
	mov.u32 	%r608, %r105;
	@%p66 bra 	$L__BB0_102;
$L__BB0_104:
	mul.wide.s32 	%rd167, %r609, 4;
	add.s64 	%rd168, %rd8, %rd167;
	st.f32 	[%rd168], %f6;
	add.s64 	%rd169, %rd7, %rd167;
	st.u32 	[%rd169], %r102;
	add.s64 	%rd170, %rd19, %rd167;
	st.u32 	[%rd170], %r103;
	add.s32 	%r607, %r607, 1;
	setp.ne.s32 	%p67, %r607, %r582;
	@%p67 bra 	$L__BB0_101;
$L__BB0_105:
	min.s32 	%r108, %r20, %r582;
	setp.lt.s32 	%p68, %r108, 1;
	@%p68 bra 	$L__BB0_126;
	and.b32  	%r109, %r108, 3;
	setp.lt.u32 	%p69, %r108, 4;
	mov.b32 	%r611, 0;
	@%p69 bra 	$L__BB0_117;
	and.b32  	%r611, %r108, 2147483644;
	mov.b32 	%r610, 0;
$L__BB0_108:
	mul.wide.u32 	%rd171, %r610, 4;
	add.s64 	%rd27, %rd7, %rd171;
	ld.u32 	%r304, [%rd27];
	add.s64 	%rd28, %rd19, %rd171;
	mul.wide.s32 	%rd172, %r304, 4;
	add.s64 	%rd29, %rd9, %rd172;
	ld.u32 	%r305, [%rd29];
	setp.ne.s32 	%p70, %r305, -1;
	@%p70 bra 	$L__BB0_110;
	ld.u32 	%r306, [%rd28];
	st.u32 	[%rd29], %r306;
	cvt.s64.s32 	%rd173, %r306;
	add.s64 	%rd174, %rd60, %rd173;
	mov.b16 	%rs7, 1;
	st.u8 	[%rd174], %rs7;
$L__BB0_110:
	ld.u32 	%r307, [%rd27+4];
	mul.wide.s32 	%rd175, %r307, 4;
	add.s64 	%rd30, %rd9, %rd175;
	ld.u32 	%r308, [%rd30];
	setp.ne.s32 	%p71, %r308, -1;
	@%p71 bra 	$L__BB0_112;
	ld.u32 	%r309, [%rd28+4];
	st.u32 	[%rd30], %r309;
	cvt.s64.s32 	%rd176, %r309;
	add.s64 	%rd177, %rd60, %rd176;
	mov.b16 	%rs8, 1;
	st.u8 	[%rd177], %rs8;
$L__BB0_112:
	ld.u32 	%r310, [%rd27+8];
	mul.wide.s32 	%rd178, %r310, 4;
	add.s64 	%rd31, %rd9, %rd178;
	ld.u32 	%r311, [%rd31];
	setp.ne.s32 	%p72, %r311, -1;
	@%p72 bra 	$L__BB0_114;
	ld.u32 	%r312, [%rd28+8];
	st.u32 	[%rd31], %r312;
	cvt.s64.s32 	%rd179, %r312;
	add.s64 	%rd180, %rd60, %rd179;
	mov.b16 	%rs9, 1;
	st.u8 	[%rd180], %rs9;
$L__BB0_114:
	ld.u32 	%r313, [%rd27+12];
	mul.wide.s32 	%rd181, %r313, 4;
	add.s64 	%rd32, %rd9, %rd181;
	ld.u32 	%r314, [%rd32];
	setp.ne.s32 	%p73, %r314, -1;
	@%p73 bra 	$L__BB0_116;
	ld.u32 	%r315, [%rd28+12];
	st.u32 	[%rd32], %r315;
	cvt.s64.s32 	%rd182, %r315;
	add.s64 	%rd183, %rd60, %rd182;
	mov.b16 	%rs10, 1;
	st.u8 	[%rd183], %rs10;
$L__BB0_116:
	add.s32 	%r610, %r610, 4;
	setp.ne.s32 	%p74, %r610, %r611;
	@%p74 bra 	$L__BB0_108;
$L__BB0_117:
	setp.eq.s32 	%p75, %r109, 0;
	@%p75 bra 	$L__BB0_126;
	mul.wide.u32 	%rd184, %r611, 4;
	add.s64 	%rd33, %rd7, %rd184;
	ld.u32 	%r316, [%rd33];
	add.s64 	%rd34, %rd19, %rd184;
	mul.wide.s32 	%rd185, %r316, 4;
	add.s64 	%rd35, %rd9, %rd185;
	ld.u32 	%r317, [%rd35];
	setp.ne.s32 	%p76, %r317, -1;
	@%p76 bra 	$L__BB0_120;
	ld.u32 	%r318, [%rd34];
	st.u32 	[%rd35], %r318;
	cvt.s64.s32 	%rd186, %r318;
	add.s64 	%rd187, %rd60, %rd186;
	mov.b16 	%rs11, 1;
	st.u8 	[%rd187], %rs11;
$L__BB0_120:
	setp.eq.s32 	%p77, %r109, 1;
	@%p77 bra 	$L__BB0_126;
	ld.u32 	%r319, [%rd33+4];
	mul.wide.s32 	%rd188, %r319, 4;
	add.s64 	%rd36, %rd9, %rd188;
	ld.u32 	%r320, [%rd36];
	setp.ne.s32 	%p78, %r320, -1;
	@%p78 bra 	$L__BB0_123;
	ld.u32 	%r321, [%rd34+4];
	st.u32 	[%rd36], %r321;
	cvt.s64.s32 	%rd189, %r321;
	add.s64 	%rd190, %rd60, %rd189;
	mov.b16 	%rs12, 1;
	st.u8 	[%rd190], %rs12;
$L__BB0_123:
	setp.eq.s32 	%p79, %r109, 2;
	@%p79 bra 	$L__BB0_126;
	ld.u32 	%r322, [%rd33+8];
	mul.wide.s32 	%rd191, %r322, 4;
	add.s64 	%rd37, %rd9, %rd191;
	ld.u32 	%r323, [%rd37];
	setp.ne.s32 	%p80, %r323, -1;
	@%p80 bra 	$L__BB0_126;
	ld.u32 	%r324, [%rd34+8];
	st.u32 	[%rd37], %r324;
	cvt.s64.s32 	%rd192, %r324;
	add.s64 	%rd193, %rd60, %rd192;
	mov.b16 	%rs13, 1;
	st.u8 	[%rd193], %rs13;
$L__BB0_126:
	ld.global.f32 	%f119, [%rd10+20];
	cvt.rzi.s32.f32 	%r114, %f119;
	setp.lt.s32 	%p81, %r114, 1;
	@%p81 bra 	$L__BB0_132;
	ld.global.f32 	%f8, [%rd10];
	ld.global.f32 	%f9, [%rd10+4];
	mov.b32 	%r612, 0;
	mov.u32 	%r613, %r114;
$L__BB0_128:
	mov.u32 	%r116, %r613;
	add.s32 	%r613, %r116, -1;
	cvt.u64.u32 	%rd38, %r613;
	mul.wide.u32 	%rd194, %r613, 4;
	add.s64 	%rd195, %rd9, %rd194;
	ld.u32 	%r118, [%rd195];
	setp.ne.s32 	%p82, %r118, -1;
	@%p82 bra 	$L__BB0_191;
	shl.b32 	%r352, %r613, 1;
	mul.wide.u32 	%rd210, %r352, 4;
	add.s64 	%rd39, %rd10, %rd210;
	ld.global.f32 	%f237, [%rd10];
	ld.global.f32 	%f238, [%rd10+4];
	ld.global.f32 	%f10, [%rd10+8];
	ld.global.f32 	%f239, [%rd39+24];
	ld.global.f32 	%f240, [%rd39+28];
	sub.f32 	%f11, %f239, %f237;
	sub.f32 	%f12, %f240, %f238;
	mul.f32 	%f241, %f10, 0f3F22F983;
	cvt.rni.s32.f32 	%r621, %f241;
	cvt.rn.f32.s32 	%f242, %r621;
	fma.rn.f32 	%f243, %f242, 0fBFC90FDA, %f10;
	fma.rn.f32 	%f244, %f242, 0fB3A22168, %f243;
	fma.rn.f32 	%f566, %f242, 0fA7C234C5, %f244;
	abs.f32 	%f14, %f10;
	setp.ltu.f32 	%p91, %f14, 0f47CE4780;
	mov.u32 	%r617, %r621;
	mov.f32 	%f565, %f566;
	@%p91 bra 	$L__BB0_162;
	setp.neu.f32 	%p92, %f14, 0f7F800000;
	@%p92 bra 	$L__BB0_157;
	mov.f32 	%f247, 0f00000000;
	mul.rn.f32 	%f565, %f10, %f247;
	mov.b32 	%r617, 0;
	bra.uni 	$L__BB0_162;
$L__BB0_132:
	setp.lt.s32 	%p130, %r191, 1;
	@%p130 bra 	$L__BB0_154;
	add.s32 	%r443, %r191, -1;
	setp.lt.u32 	%p131, %r443, 3;
	mov.b32 	%r638, 0;
	@%p131 bra 	$L__BB0_144;
	mov.b32 	%r634, 0;
$L__BB0_135:
	.pragma "nounroll";
	cvt.u64.u32 	%rd310, %r634;
	add.s64 	%rd48, %rd60, %rd310;
	ld.u8 	%rs14, [%rd48];
	setp.ne.s16 	%p132, %rs14, 0;
	mul.wide.u32 	%rd311, %r634, 8;
	add.s64 	%rd49, %rd3, %rd311;
	@%p132 bra 	$L__BB0_137;
	ld.global.f32 	%f380, [%rd10];
	ld.global.f32 	%f381, [%rd10+4];
	ld.global.f32 	%f382, [%rd49];
	add.f32 	%f383, %f380, %f382;
	ld.global.f32 	%f384, [%rd49+4];
	add.f32 	%f385, %f381, %f384;
	ld.global.f32 	%f386, [%rd10+20];
	cvt.rzi.s32.f32 	%r445, %f386;
	add.s32 	%r446, %r445, 1;
	cvt.rn.f32.s32 	%f387, %r446;
	st.global.f32 	[%rd10+20], %f387;
	shl.b32 	%r447, %r445, 1;
	mul.wide.s32 	%rd312, %r447, 4;
	add.s64 	%rd313, %rd10, %rd312;
	ld.global.f32 	%f388, [%rd10+16];
	cvt.rzi.s32.f32 	%r448, %f388;
	shl.b32 	%r449, %r448, 1;
	cvt.s64.s32 	%rd314, %r449;
	shl.b32 	%r450, %r445, 2;
	cvt.s64.s32 	%rd315, %r450;
	add.s64 	%rd316, %rd314, %rd315;
	shl.b64 	%rd317, %rd316, 2;
	add.s64 	%rd318, %rd10, %rd317;
	mul.lo.s32 	%r451, %r448, 6;
	cvt.s64.s32 	%rd319, %r451;
	cvt.s64.s32 	%rd320, %r445;
	add.s64 	%rd321, %rd319, %rd320;
	shl.b64 	%rd322, %rd321, 2;
	add.s64 	%rd323, %rd10, %rd322;
	st.global.f32 	[%rd313+24], %f383;
	st.global.f32 	[%rd313+28], %f385;
	ld.global.f32 	%f389, [%rd2];
	st.global.f32 	[%rd318+24], %f389;
	ld.global.f32 	%f390, [%rd2+4];
	st.global.f32 	[%rd318+28], %f390;
	ld.global.f32 	%f391, [%rd2+8];
	st.global.f32 	[%rd318+32], %f391;
	ld.global.f32 	%f392, [%rd2+12];
	st.global.f32 	[%rd318+36], %f392;
	mov.b32 	%r452, 1065353216;
	st.global.u32 	[%rd323+24], %r452;
$L__BB0_137:
	ld.u8 	%rs15, [%rd48+1];
	setp.ne.s16 	%p133, %rs15, 0;
	@%p133 bra 	$L__BB0_139;
	ld.global.f32 	%f393, [%rd10];
	ld.global.f32 	%f394, [%rd10+4];
	ld.global.f32 	%f395, [%rd49+8];
	add.f32 	%f396, %f393, %f395;
	ld.global.f32 	%f397, [%rd49+12];
	add.f32 	%f398, %f394, %f397;
	ld.global.f32 	%f399, [%rd10+20];
	cvt.rzi.s32.f32 	%r453, %f399;
	add.s32 	%r454, %r453, 1;
	cvt.rn.f32.s32 	%f400, %r454;
	st.global.f32 	[%rd10+20], %f400;
	shl.b32 	%r455, %r453, 1;
	mul.wide.s32 	%rd324, %r455, 4;
	add.s64 	%rd325, %rd10, %rd324;
	ld.global.f32 	%f401, [%rd10+16];
	cvt.rzi.s32.f32 	%r456, %f401;
	shl.b32 	%r457, %r456, 1;
	cvt.s64.s32 	%rd326, %r457;
	shl.b32 	%r458, %r453, 2;
	cvt.s64.s32 	%rd327, %r458;
	add.s64 	%rd328, %rd326, %rd327;
	shl.b64 	%rd329, %rd328, 2;
	add.s64 	%rd330, %rd10, %rd329;
	mul.lo.s32 	%r459, %r456, 6;
	cvt.s64.s32 	%rd331, %r459;
	cvt.s64.s32 	%rd332, %r453;
	add.s64 	%rd333, %rd331, %rd332;
	shl.b64 	%rd334, %rd333, 2;
	add.s64 	%rd335, %rd10, %rd334;
	st.global.f32 	[%rd325+24], %f396;
	st.global.f32 	[%rd325+28], %f398;
	ld.global.f32 	%f402, [%rd2];
	st.global.f32 	[%rd330+24], %f402;
	ld.global.f32 	%f403, [%rd2+4];
	st.global.f32 	[%rd330+28], %f403;
	ld.global.f32 	%f404, [%rd2+8];
	st.global.f32 	[%rd330+32], %f404;
	ld.global.f32 	%f405, [%rd2+12];
	st.global.f32 	[%rd330+36], %f405;
	mov.b32 	%r460, 1065353216;
	st.global.u32 	[%rd335+24], %r460;
$L__BB0_139:
	ld.u8 	%rs16, [%rd48+2];
	setp.ne.s16 	%p134, %rs16, 0;
	@%p134 bra 	$L__BB0_141;
	ld.global.f32 	%f406, [%rd10];
	ld.global.f32 	%f407, [%rd10+4];
	ld.global.f32 	%f408, [%rd49+16];
	add.f32 	%f409, %f406, %f408;
	ld.global.f32 	%f410, [%rd49+20];
	add.f32 	%f411, %f407, %f410;
	ld.global.f32 	%f412, [%rd10+20];
	cvt.rzi.s32.f32 	%r461, %f412;
	add.s32 	%r462, %r461, 1;
	cvt.rn.f32.s32 	%f413, %r462;
	st.global.f32 	[%rd10+20], %f413;
	shl.b32 	%r463, %r461, 1;
	mul.wide.s32 	%rd336, %r463, 4;
	add.s64 	%rd337, %rd10, %rd336;
	ld.global.f32 	%f414, [%rd10+16];
	cvt.rzi.s32.f32 	%r464, %f414;
	shl.b32 	%r465, %r464, 1;
	cvt.s64.s32 	%rd338, %r465;
	shl.b32 	%r466, %r461, 2;
	cvt.s64.s32 	%rd339, %r466;
	add.s64 	%rd340, %rd338, %rd339;
	shl.b64 	%rd341, %rd340, 2;
	add.s64 	%rd342, %rd10, %rd341;
	mul.lo.s32 	%r467, %r464, 6;
	cvt.s64.s32 	%rd343, %r467;
	cvt.s64.s32 	%rd344, %r461;
	add.s64 	%rd345, %rd343, %rd344;
	shl.b64 	%rd346, %rd345, 2;
	add.s64 	%rd347, %rd10, %rd346;
	st.global.f32 	[%rd337+24], %f409;
	st.global.f32 	[%rd337+28], %f411;
	ld.global.f32 	%f415, [%rd2];
	st.global.f32 	[%rd342+24], %f415;
	ld.global.f32 	%f416, [%rd2+4];
	st.global.f32 	[%rd342+28], %f416;
	ld.global.f32 	%f417, [%rd2+8];
	st.global.f32 	[%rd342+32], %f417;
	ld.global.f32 	%f418, [%rd2+12];
	st.global.f32 	[%rd342+36], %f418;
	mov.b32 	%r468, 1065353216;
	st.global.u32 	[%rd347+24], %r468;
$L__BB0_141:
	ld.u8 	%rs17, [%rd48+3];
	setp.ne.s16 	%p135, %rs17, 0;
	@%p135 bra 	$L__BB0_143;
	ld.global.f32 	%f419, [%rd10];
	ld.global.f32 	%f420, [%rd10+4];
	ld.global.f32 	%f421, [%rd49+24];
	add.f32 	%f422, %f419, %f421;
	ld.global.f32 	%f423, [%rd49+28];
	add.f32 	%f424, %f420, %f423;
	ld.global.f32 	%f425, [%rd10+20];
	cvt.rzi.s32.f32 	%r469, %f425;
	add.s32 	%r470, %r469, 1;
	cvt.rn.f32.s32 	%f426, %r470;
	st.global.f32 	[%rd10+20], %f426;
	shl.b32 	%r471, %r469, 1;
	mul.wide.s32 	%rd348, %r471, 4;
	add.s64 	%rd349, %rd10, %rd348;
	ld.global.f32 	%f427, [%rd10+16];
	cvt.rzi.s32.f32 	%r472, %f427;
	shl.b32 	%r473, %r472, 1;
	cvt.s64.s32 	%rd350, %r473;
	shl.b32 	%r474, %r469, 2;
	cvt.s64.s32 	%rd351, %r474;
	add.s64 	%rd352, %rd350, %rd351;
	shl.b64 	%rd353, %rd352, 2;
	add.s64 	%rd354, %rd10, %rd353;
	mul.lo.s32 	%r475, %r472, 6;
	cvt.s64.s32 	%rd355, %r475;
	cvt.s64.s32 	%rd356, %r469;
	add.s64 	%rd357, %rd355, %rd356;
	shl.b64 	%rd358, %rd357, 2;
	add.s64 	%rd359, %rd10, %rd358;
	st.global.f32 	[%rd349+24], %f422;
	st.global.f32 	[%rd349+28], %f424;
	ld.global.f32 	%f428, [%rd2];
	st.global.f32 	[%rd354+24], %f428;
	ld.global.f32 	%f429, [%rd2+4];
	st.global.f32 	[%rd354+28], %f429;
	ld.global.f32 	%f430, [%rd2+8];
	st.global.f32 	[%rd354+32], %f430;
	ld.global.f32 	%f431, [%rd2+12];
	st.global.f32 	[%rd354+36], %f431;
	mov.b32 	%r476, 1065353216;
	st.global.u32 	[%rd359+24], %r476;
$L__BB0_143:
	add.s32 	%r634, %r634, 4;
	and.b32  	%r638, %r191, 2147483644;
	setp.eq.s32 	%p136, %r634, %r638;
	@%p136 bra 	$L__BB0_144;
	bra.uni 	$L__BB0_135;
$L__BB0_144:
	setp.eq.s32 	%p137, %r11, 0;
	@%p137 bra 	$L__BB0_154;
	setp.eq.s32 	%p138, %r11, 1;
	@%p138 bra 	$L__BB0_151;
	cvt.u64.u32 	%rd360, %r638;
	add.s64 	%rd50, %rd60, %rd360;
	ld.u8 	%rs18, [%rd50];
	setp.ne.s16 	%p139, %rs18, 0;
	mul.wide.u32 	%rd361, %r638, 8;
	add.s64 	%rd51, %rd3, %rd361;
	@%p139 bra 	$L__BB0_148;
	ld.global.f32 	%f432, [%rd10];
	ld.global.f32 	%f433, [%rd10+4];
	ld.global.f32 	%f434, [%rd51];
	add.f32 	%f435, %f432, %f434;
	ld.global.f32 	%f436, [%rd51+4];
	add.f32 	%f437, %f433, %f436;
	ld.global.f32 	%f438, [%rd10+20];
	cvt.rzi.s32.f32 	%r477, %f438;
	add.s32 	%r478, %r477, 1;
	cvt.rn.f32.s32 	%f439, %r478;
	st.global.f32 	[%rd10+20], %f439;
	shl.b32 	%r479, %r477, 1;
	mul.wide.s32 	%rd362, %r479, 4;
	add.s64 	%rd363, %rd10, %rd362;
	ld.global.f32 	%f440, [%rd10+16];
	cvt.rzi.s32.f32 	%r480, %f440;
	shl.b32 	%r481, %r480, 1;
	cvt.s64.s32 	%rd364, %r481;
	shl.b32 	%r482, %r477, 2;
	cvt.s64.s32 	%rd365, %r482;
	add.s64 	%rd366, %rd364, %rd365;
	shl.b64 	%rd367, %rd366, 2;
	add.s64 	%rd368, %rd10, %rd367;
	mul.lo.s32 	%r483, %r480, 6;
	cvt.s64.s32 	%rd369, %r483;
	cvt.s64.s32 	%rd370, %r477;
	add.s64 	%rd371, %rd369, %rd370;
	shl.b64 	%rd372, %rd371, 2;
	add.s64 	%rd373, %rd10, %rd372;
	st.global.f32 	[%rd363+24], %f435;
	st.global.f32 	[%rd363+28], %f437;
	ld.global.f32 	%f441, [%rd2];
	st.global.f32 	[%rd368+24], %f441;
	ld.global.f32 	%f442, [%rd2+4];
	st.global.f32 	[%rd368+28], %f442;
	ld.global.f32 	%f443, [%rd2+8];
	st.global.f32 	[%rd368+32], %f443;
	ld.global.f32 	%f444, [%rd2+12];
	st.global.f32 	[%rd368+36], %f444;
	mov.b32 	%r484, 1065353216;
	st.global.u32 	[%rd373+24], %r484;
$L__BB0_148:
	ld.u8 	%rs19, [%rd50+1];
	setp.ne.s16 	%p140, %rs19, 0;
	@%p140 bra 	$L__BB0_150;
	ld.global.f32 	%f445, [%rd10];
	ld.global.f32 	%f446, [%rd10+4];
	ld.global.f32 	%f447, [%rd51+8];
	add.f32 	%f448, %f445, %f447;
	ld.global.f32 	%f449, [%rd51+12];
	add.f32 	%f450, %f446, %f449;
	ld.global.f32 	%f451, [%rd10+20];
	cvt.rzi.s32.f32 	%r485, %f451;
	add.s32 	%r486, %r485, 1;
	cvt.rn.f32.s32 	%f452, %r486;
	st.global.f32 	[%rd10+20], %f452;
	shl.b32 	%r487, %r485, 1;
	mul.wide.s32 	%rd374, %r487, 4;
	add.s64 	%rd375, %rd10, %rd374;
	ld.global.f32 	%f453, [%rd10+16];
	cvt.rzi.s32.f32 	%r488, %f453;
	shl.b32 	%r489, %r488, 1;
	cvt.s64.s32 	%rd376, %r489;
	shl.b32 	%r490, %r485, 2;
	cvt.s64.s32 	%rd377, %r490;
	add.s64 	%rd378, %rd376, %rd377;
	shl.b64 	%rd379, %rd378, 2;
	add.s64 	%rd380, %rd10, %rd379;
	mul.lo.s32 	%r491, %r488, 6;
	cvt.s64.s32 	%rd381, %r491;
	cvt.s64.s32 	%rd382, %r485;
	add.s64 	%rd383, %rd381, %rd382;
	shl.b64 	%rd384, %rd383, 2;
	add.s64 	%rd385, %rd10, %rd384;
	st.global.f32 	[%rd375+24], %f448;
	st.global.f32 	[%rd375+28], %f450;
	ld.global.f32 	%f454, [%rd2];
	st.global.f32 	[%rd380+24], %f454;
	ld.global.f32 	%f455, [%rd2+4];
	st.global.f32 	[%rd380+28], %f455;
	ld.global.f32 	%f456, [%rd2+8];
	st.global.f32 	[%rd380+32], %f456;
	ld.global.f32 	%f457, [%rd2+12];
	st.global.f32 	[%rd380+36], %f457;
	mov.b32 	%r492, 1065353216;
	st.global.u32 	[%rd385+24], %r492;
$L__BB0_150:
	add.s32 	%r638, %r638, 2;
$L__BB0_151:
	and.b32  	%r493, %r191, 1;
	setp.eq.b32 	%p141, %r493, 1;
	not.pred 	%p142, %p141;
	@%p142 bra 	$L__BB0_154;
	cvt.u64.u32 	%rd386, %r638;
	add.s64 	%rd387, %rd60, %rd386;
	ld.u8 	%rs20, [%rd387];
	setp.ne.s16 	%p143, %rs20, 0;
	@%p143 bra 	$L__BB0_154;
	ld.global.f32 	%f458, [%rd10];
	ld.global.f32 	%f459, [%rd10+4];
	mul.wide.u32 	%rd388, %r638, 8;
	add.s64 	%rd389, %rd3, %rd388;
	ld.global.f32 	%f460, [%rd389];
	add.f32 	%f461, %f458, %f460;
	ld.global.f32 	%f462, [%rd389+4];
	add.f32 	%f463, %f459, %f462;
	ld.global.f32 	%f464, [%rd10+20];
	cvt.rzi.s32.f32 	%r494, %f464;
	add.s32 	%r495, %r494, 1;
	cvt.rn.f32.s32 	%f465, %r495;
	st.global.f32 	[%rd10+20], %f465;
	shl.b32 	%r496, %r494, 1;
	mul.wide.s32 	%rd390, %r496, 4;
	add.s64 	%rd391, %rd10, %rd390;
	ld.global.f32 	%f466, [%rd10+16];
	cvt.rzi.s32.f32 	%r497, %f466;
	shl.b32 	%r498, %r497, 1;
	cvt.s64.s32 	%rd392, %r498;
	shl.b32 	%r499, %r494, 2;
	cvt.s64.s32 	%rd393, %r499;
	add.s64 	%rd394, %rd392, %rd393;
	shl.b64 	%rd395, %rd394, 2;
	add.s64 	%rd396, %rd10, %rd395;
	mul.lo.s32 	%r500, %r497, 6;
	cvt.s64.s32 	%rd397, %r500;
	cvt.s64.s32 	%rd398, %r494;
	add.s64 	%rd399, %rd397, %rd398;
	shl.b64 	%rd400, %rd399, 2;
	add.s64 	%rd401, %rd10, %rd400;
	st.global.f32 	[%rd391+24], %f461;
	st.global.f32 	[%rd391+28], %f463;
	ld.global.f32 	%f467, [%rd2];
	st.global.f32 	[%rd396+24], %f467;
	ld.global.f32 	%f468, [%rd2+4];
	st.global.f32 	[%rd396+28], %f468;
	ld.global.f32 	%f469, [%rd2+8];
	st.global.f32 	[%rd396+32], %f469;
	ld.global.f32 	%f470, [%rd2+12];
	st.global.f32 	[%rd396+36], %f470;
	mov.b32 	%r501, 1065353216;
	st.global.u32 	[%rd401+24], %r501;
$L__BB0_154:
	ld.param.u32 	%r559, [_Z6updatePfS_iPA2_fiiS_fff_param_2];
	add.s32 	%r566, %r566, 1;
	setp.ne.s32 	%p150, %r566, %r559;
	@%p150 bra 	$L__BB0_7;
$L__BB0_155:
	{ // callseq 1, 0
	.param .b64 param0;
	st.param.b64 	[param0], %rd60;
	call.uni 
	free, 
	(
	param0
	);
	} // callseq 1
$L__BB0_156:
	ret;
$L__BB0_157:
	mov.b32 	%r120, %f10;
	mov.b64 	%rd494, 0;
	mov.b32 	%r614, 0;
$L__BB0_158:
	.pragma "nounroll";
	mul.wide.u32 	%rd212, %r614, 4;
	mov.u64 	%rd213, __cudart_i2opi_f;
	add.s64 	%rd214, %rd213, %rd212;
	ld.global.nc.u32 	%r354, [%rd214];
	shl.b32 	%r355, %r120, 8;
	or.b32  	%r356, %r355, -2147483648;
	mad.wide.u32 	%rd215, %r354, %r356, %rd494;
	shr.u64 	%rd494, %rd215, 32;
	add.s64 	%rd216, %rd5, %rd212;
	st.local.u32 	[%rd216], %rd215;
	add.s32 	%r614, %r614, 1;
	setp.ne.s32 	%p93, %r614, 6;
	@%p93 bra 	$L__BB0_158;
	shr.u32 	%r357, %r120, 23;
	st.local.u32 	[%rd5+24], %rd494;
	and.b32  	%r123, %r357, 31;
	and.b32  	%r358, %r357, 224;
	add.s32 	%r359, %r358, -128;
	shr.u32 	%r360, %r359, 5;
	mul.wide.u32 	%rd217, %r360, 4;
	sub.s64 	%rd42, %rd5, %rd217;
	ld.local.u32 	%r615, [%rd42+24];
	ld.local.u32 	%r616, [%rd42+20];
	setp.eq.s32 	%p94, %r123, 0;
	@%p94 bra 	$L__BB0_161;
	shf.l.wrap.b32 	%r615, %r616, %r615, %r123;
	ld.local.u32 	%r361, [%rd42+16];
	shf.l.wrap.b32 	%r616, %r361, %r616, %r123;
$L__BB0_161:
	shr.u32 	%r362, %r615, 30;
	shf.l.wrap.b32 	%r363, %r616, %r615, 2;
	shl.b32 	%r364, %r616, 2;
	shr.u32 	%r365, %r363, 31;
	add.s32 	%r366, %r365, %r362;
	neg.s32 	%r367, %r366;
	setp.lt.s32 	%p95, %r120, 0;
	selp.b32 	%r617, %r367, %r366, %p95;
	xor.b32  	%r368, %r363, %r120;
	shr.s32 	%r369, %r363, 31;
	xor.b32  	%r370, %r369, %r363;
	xor.b32  	%r371, %r369, %r364;
	cvt.u64.u32 	%rd218, %r370;
	shl.b64 	%rd219, %rd218, 32;
	cvt.u64.u32 	%rd220, %r371;
	or.b64  	%rd221, %rd219, %rd220;
	cvt.rn.f64.s64 	%fd139, %rd221;
	mul.f64 	%fd140, %fd139, 0d3BF921FB54442D19;
	cvt.rn.f32.f64 	%f245, %fd140;
	neg.f32 	%f246, %f245;
	setp.lt.s32 	%p96, %r368, 0;
	selp.f32 	%f565, %f246, %f245, %p96;
$L__BB0_162:
	add.s32 	%r373, %r617, 1;
	mul.rn.f32 	%f248, %f565, %f565;
	and.b32  	%r374, %r617, 1;
	setp.eq.b32 	%p98, %r374, 1;
	selp.f32 	%f249, %f565, 0f3F800000, %p98;
	fma.rn.f32 	%f250, %f248, %f249, 0f00000000;
	fma.rn.f32 	%f251, %f248, 0f37CBAC00, 0fBAB607ED;
	selp.f32 	%f252, 0fB94D4153, %f251, %p98;
	selp.f32 	%f253, 0f3C0885E4, 0f3D2AAABB, %p98;
	fma.rn.f32 	%f254, %f252, %f248, %f253;
	selp.f32 	%f255, 0fBE2AAAA8, 0fBEFFFFFF, %p98;
	fma.rn.f32 	%f256, %f254, %f248, %f255;
	fma.rn.f32 	%f257, %f256, %f250, %f249;
	and.b32  	%r375, %r373, 2;
	setp.eq.s32 	%p99, %r375, 0;
	mov.f32 	%f258, 0f00000000;
	sub.f32 	%f259, %f258, %f257;
	selp.f32 	%f18, %f257, %f259, %p99;
	@%p91 bra 	$L__BB0_170;
	setp.neu.f32 	%p100, %f14, 0f7F800000;
	@%p100 bra 	$L__BB0_165;
	mov.f32 	%f262, 0f00000000;
	mul.rn.f32 	%f566, %f10, %f262;
	mov.b32 	%r621, 0;
	bra.uni 	$L__BB0_170;
$L__BB0_165:
	mov.b32 	%r132, %f10;
	shl.b32 	%r377, %r132, 8;
	or.b32  	%r133, %r377, -2147483648;
	mov.b64 	%rd495, 0;
	mov.b32 	%r618, 0;
$L__BB0_166:
	.pragma "nounroll";
	mul.wide.u32 	%rd223, %r618, 4;
	mov.u64 	%rd224, __cudart_i2opi_f;
	add.s64 	%rd225, %rd224, %rd223;
	ld.global.nc.u32 	%r378, [%rd225];
	mad.wide.u32 	%rd226, %r378, %r133, %rd495;
	shr.u64 	%rd495, %rd226, 32;
	add.s64 	%rd227, %rd4, %rd223;
	st.local.u32 	[%rd227], %rd226;
	add.s32 	%r618, %r618, 1;
	setp.ne.s32 	%p101, %r618, 6;
	@%p101 bra 	$L__BB0_166;
	shr.u32 	%r379, %r132, 23;
	st.local.u32 	[%rd4+24], %rd495;
	and.b32  	%r136, %r379, 31;
	and.b32  	%r380, %r379, 224;
	add.s32 	%r381, %r380, -128;
	shr.u32 	%r382, %r381, 5;
	mul.wide.u32 	%rd228, %r382, 4;
	sub.s64 	%rd45, %rd4, %rd228;
	ld.local.u32 	%r619, [%rd45+24];
	ld.local.u32 	%r620, [%rd45+20];
	setp.eq.s32 	%p102, %r136, 0;
	@%p102 bra 	$L__BB0_169;
	shf.l.wrap.b32 	%r619, %r620, %r619, %r136;
	ld.local.u32 	%r383, [%rd45+16];
	shf.l.wrap.b32 	%r620, %r383, %r620, %r136;
$L__BB0_169:
	shr.u32 	%r384, %r619, 30;
	shf.l.wrap.b32 	%r385, %r620, %r619, 2;
	shl.b32 	%r386, %r620, 2;
	shr.u32 	%r387, %r385, 31;
	add.s32 	%r388, %r387, %r384;
	neg.s32 	%r389, %r388;
	setp.lt.s32 	%p103, %r132, 0;
	selp.b32 	%r621, %r389, %r388, %p103;
	xor.b32  	%r390, %r385, %r132;
	shr.s32 	%r391, %r385, 31;
	xor.b32  	%r392, %r391, %r385;
	xor.b32  	%r393, %r391, %r386;
	cvt.u64.u32 	%rd229, %r392;
	shl.b64 	%rd230, %rd229, 32;
	cvt.u64.u32 	%rd231, %r393;
	or.b64  	%rd232, %rd230, %rd231;
	cvt.rn.f64.s64 	%fd141, %rd232;
	mul.f64 	%fd142, %fd141, 0d3BF921FB54442D19;
	cvt.rn.f32.f64 	%f260, %fd142;
	neg.f32 	%f261, %f260;
	setp.lt.s32 	%p104, %r390, 0;
	selp.f32 	%f566, %f261, %f260, %p104;
$L__BB0_170:
	ld.param.f32 	%f562, [_Z6updatePfS_iPA2_fiiS_fff_param_8];
	mul.rn.f32 	%f263, %f566, %f566;
	and.b32  	%r395, %r621, 1;
	setp.eq.b32 	%p105, %r395, 1;
	selp.f32 	%f264, 0f3F800000, %f566, %p105;
	fma.rn.f32 	%f265, %f263, %f264, 0f00000000;
	fma.rn.f32 	%f266, %f263, 0f37CBAC00, 0fBAB607ED;
	selp.f32 	%f267, %f266, 0fB94D4153, %p105;
	selp.f32 	%f268, 0f3D2AAABB, 0f3C0885E4, %p105;
	fma.rn.f32 	%f269, %f267, %f263, %f268;
	selp.f32 	%f270, 0fBEFFFFFF, 0fBE2AAAA8, %p105;
	fma.rn.f32 	%f271, %f269, %f263, %f270;
	fma.rn.f32 	%f272, %f271, %f265, %f264;
	and.b32  	%r396, %r621, 2;
	setp.eq.s32 	%p106, %r396, 0;
	mov.f32 	%f273, 0f00000000;
	sub.f32 	%f274, %f273, %f272;
	selp.f32 	%f22, %f272, %f274, %p106;
	mul.f32 	%f275, %f12, %f12;
	fma.rn.f32 	%f276, %f11, %f11, %f275;
	sqrt.rn.f32 	%f23, %f276;
	setp.gt.f32 	%p107, %f23, %f562;
	@%p107 bra 	$L__BB0_197;
	ld.param.f32 	%f564, [_Z6updatePfS_iPA2_fiiS_fff_param_9];
	ld.param.f32 	%f563, [_Z6updatePfS_iPA2_fiiS_fff_param_8];
	mul.f32 	%f277, %f563, %f22;
	mul.f32 	%f278, %f563, %f18;
	mul.f32 	%f279, %f12, %f277;
	fma.rn.f32 	%f280, %f11, %f278, %f279;
	mul.f32 	%f281, %f277, %f277;
	fma.rn.f32 	%f282, %f278, %f278, %f281;
	sqrt.rn.f32 	%f283, %f282;
	mul.f32 	%f284, %f23, %f283;
	div.rn.f32 	%f285, %f280, %f284;
	abs.f32 	%f286, %f285;
	fma.rn.f32 	%f287, %f286, 0fBF000000, 0f3F000000;
	rsqrt.approx.ftz.f32 	%f288, %f287;
	mul.f32 	%f289, %f288, %f287;
	mul.f32 	%f290, %f288, 0fBF000000;
	fma.rn.f32 	%f291, %f289, %f290, 0f3F000000;
	fma.rn.f32 	%f292, %f289, %f291, %f289;
	setp.eq.f32 	%p108, %f286, 0f3F800000;
	selp.f32 	%f293, 0f00000000, %f292, %p108;
	setp.gt.f32 	%p109, %f286, 0f3F0F5C29;
	selp.f32 	%f294, %f293, %f286, %p109;
	copysign.f32 	%f295, %f285, %f294;
	mul.f32 	%f296, %f295, %f295;
	fma.rn.f32 	%f297, %f296, 0f3D10ECEF, 0f3C8B1ABB;
	fma.rn.f32 	%f298, %f297, %f296, 0f3CFC028C;
	fma.rn.f32 	%f299, %f298, %f296, 0f3D372139;
	fma.rn.f32 	%f300, %f299, %f296, 0f3D9993DB;
	fma.rn.f32 	%f301, %f300, %f296, 0f3E2AAAC6;
	mul.f32 	%f302, %f296, %f301;
	fma.rn.f32 	%f303, %f302, %f295, %f295;
	neg.f32 	%f304, %f303;
	selp.f32 	%f305, %f303, %f304, %p109;
	fma.rn.f32 	%f306, 0f3F6EE581, 0f3FD774EB, %f305;
	setp.gt.f32 	%p110, %f285, 0f3F0F5C29;
	selp.f32 	%f307, %f303, %f306, %p110;
	add.f32 	%f308, %f307, %f307;
	selp.f32 	%f309, %f308, %f307, %p109;
	mul.f32 	%f310, %f564, 0f3F000000;
	setp.gtu.f32 	%p111, %f309, %f310;
	@%p111 bra 	$L__BB0_197;
	ld.global.f32 	%f311, [%rd10+16];
	cvt.rzi.s32.f32 	%r397, %f311;
	mul.lo.s32 	%r398, %r397, 6;
	cvt.s64.s32 	%rd233, %r398;
	add.s64 	%rd234, %rd233, %rd38;
	shl.b64 	%rd235, %rd234, 2;
	add.s64 	%rd236, %rd10, %rd235;
	ld.global.f32 	%f312, [%rd236+24];
	add.f32 	%f313, %f312, 0fBF800000;
	st.global.f32 	[%rd236+24], %f313;
	ld.global.f32 	%f314, [%rd10+16];
	cvt.rzi.s32.f32 	%r399, %f314;
	mul.lo.s32 	%r400, %r399, 6;
	cvt.s64.s32 	%rd237, %r400;
	add.s64 	%rd238, %rd237, %rd38;
	shl.b64 	%rd239, %rd238, 2;
	add.s64 	%rd46, %rd10, %rd239;
	ld.global.f32 	%f315, [%rd46+24];
	setp.geu.f32 	%p112, %f315, 0f00000000;
	@%p112 bra 	$L__BB0_197;
	ld.global.f32 	%f316, [%rd10+20];
	cvt.rzi.s32.f32 	%r145, %f316;
	setp.ge.s32 	%p113, %r116, %r145;
	@%p113 bra 	$L__BB0_190;
	sub.s32 	%r401, %r612, %r114;
	add.s32 	%r402, %r145, %r401;
	and.b32  	%r146, %r402, 3;
	setp.eq.s32 	%p114, %r146, 0;
	mov.u32 	%r622, %r116;
	mov.u32 	%r623, %r613;
	@%p114 bra 	$L__BB0_178;
	ld.global.f32 	%f317, [%rd46+28];
	st.global.f32 	[%rd46+24], %f317;
	add.s32 	%r147, %r116, 1;
	setp.eq.s32 	%p115, %r146, 1;
	mov.u32 	%r622, %r147;
	mov.u32 	%r623, %r116;
	@%p115 bra 	$L__BB0_178;
	ld.global.f32 	%f318, [%rd10+16];
	cvt.rzi.s32.f32 	%r403, %f318;
	mul.lo.s32 	%r404, %r403, 6;
	cvt.s64.s32 	%rd240, %r404;
	cvt.u64.u32 	%rd47, %r116;
	add.s64 	%rd241, %rd240, %rd47;
	shl.b64 	%rd242, %rd241, 2;
	add.s64 	%rd243, %rd10, %rd242;
	ld.global.f32 	%f319, [%rd243+28];
	st.global.f32 	[%rd243+24], %f319;
	add.s32 	%r148, %r116, 2;
	setp.eq.s32 	%p116, %r146, 2;
	mov.u32 	%r622, %r148;
	mov.u32 	%r623, %r147;
	@%p116 bra 	$L__BB0_178;
	ld.global.f32 	%f320, [%rd10+16];
	cvt.rzi.s32.f32 	%r405, %f320;
	mul.lo.s32 	%r406, %r405, 6;
	cvt.s64.s32 	%rd244, %r406;
	add.s64 	%rd245, %rd244, %rd47;
	shl.b64 	%rd246, %rd245, 2;
	add.s64 	%rd247, %rd10, %rd246;
	ld.global.f32 	%f321, [%rd247+32];
	st.global.f32 	[%rd247+28], %f321;
	add.s32 	%r622, %r116, 3;
	mov.u32 	%r623, %r148;
$L__BB0_178:
	add.s32 	%r407, %r145, %r612;
	sub.s32 	%r152, %r114, %r407;
	setp.gt.u32 	%p117, %r152, -4;
	@%p117 bra 	$L__BB0_179;
	bra.uni 	$L__BB0_198;
$L__BB0_179:
	setp.eq.s32 	%p119, %r146, 0;
	mov.u32 	%r624, %r116;
	mov.u32 	%r625, %r613;
	@%p119 bra 	$L__BB0_183;
	ld.global.f32 	%f330, [%rd10+16];
	cvt.rzi.s32.f32 	%r416, %f330;
	shl.b32 	%r417, %r416, 1;
	cvt.s64.s32 	%rd267, %r417;
	shl.b32 	%r418, %r613, 2;
	cvt.u64.u32 	%rd268, %r418;
	add.s64 	%rd269, %rd267, %rd268;
	shl.b64 	%rd270, %rd269, 2;
	add.s64 	%rd271, %rd10, %rd270;
	ld.global.f32 	%f331, [%rd271+40];
	st.global.f32 	[%rd271+24], %f331;
	ld.global.f32 	%f332, [%rd271+44];
	st.global.f32 	[%rd271+28], %f332;
	ld.global.f32 	%f333, [%rd271+48];
	st.global.f32 	[%rd271+32], %f333;
	ld.global.f32 	%f334, [%rd271+52];
	st.global.f32 	[%rd271+36], %f334;
	add.s32 	%r153, %r116, 1;
	setp.eq.s32 	%p120, %r146, 1;
	mov.u32 	%r624, %r153;
	mov.u32 	%r625, %r116;
	@%p120 bra 	$L__BB0_183;
	ld.global.f32 	%f335, [%rd10+16];
	cvt.rzi.s32.f32 	%r419, %f335;
	shl.b32 	%r420, %r419, 1;
	cvt.s64.s32 	%rd272, %r420;
	shl.b32 	%r421, %r116, 2;
	cvt.u64.u32 	%rd273, %r421;
	add.s64 	%rd274, %rd272, %rd273;
	shl.b64 	%rd275, %rd274, 2;
	add.s64 	%rd276, %rd10, %rd275;
	ld.global.f32 	%f336, [%rd276+40];
	st.global.f32 	[%rd276+24], %f336;
	ld.global.f32 	%f337, [%rd276+44];
	st.global.f32 	[%rd276+28], %f337;
	ld.global.f32 	%f338, [%rd276+48];
	st.global.f32 	[%rd276+32], %f338;
	ld.global.f32 	%f339, [%rd276+52];
	st.global.f32 	[%rd276+36], %f339;
	add.s32 	%r154, %r116, 2;
	setp.eq.s32 	%p121, %r146, 2;
	mov.u32 	%r624, %r154;
	mov.u32 	%r625, %r153;
	@%p121 bra 	$L__BB0_183;
	ld.global.f32 	%f340, [%rd10+16];
	cvt.rzi.s32.f32 	%r422, %f340;
	shl.b32 	%r423, %r422, 1;
	cvt.s64.s32 	%rd277, %r423;
	shl.b32 	%r424, %r153, 2;
	cvt.u64.u32 	%rd278, %r424;
	add.s64 	%rd279, %rd277, %rd278;
	shl.b64 	%rd280, %rd279, 2;
	add.s64 	%rd281, %rd10, %rd280;
	ld.global.f32 	%f341, [%rd281+40];
	st.global.f32 	[%rd281+24], %f341;
	ld.global.f32 	%f342, [%rd281+44];
	st.global.f32 	[%rd281+28], %f342;
	ld.global.f32 	%f343, [%rd281+48];
	st.global.f32 	[%rd281+32], %f343;
	ld.global.f32 	%f344, [%rd281+52];
	st.global.f32 	[%rd281+36], %f344;
	add.s32 	%r624, %r116, 3;
	mov.u32 	%r625, %r154;
$L__BB0_183:
	setp.gt.u32 	%p122, %r152, -4;
	@%p122 bra 	$L__BB0_184;
	bra.uni 	$L__BB0_199;
$L__BB0_184:
	setp.eq.s32 	%p124, %r146, 0;
	mov.u32 	%r628, %r116;
	mov.u32 	%r629, %r613;
	@%p124 bra 	$L__BB0_188;
	ld.global.f32 	%f365, [%rd39+32];
	st.global.f32 	[%rd39+24], %f365;
	ld.global.f32 	%f366, [%rd39+36];
	st.global.f32 	[%rd39+28], %f366;
	add.s32 	%r162, %r116, 1;
	setp.eq.s32 	%p125, %r146, 1;
	mov.u32 	%r628, %r162;
	mov.u32 	%r629, %r116;
	@%p125 bra 	$L__BB0_188;
	shl.b32 	%r437, %r116, 1;
	mul.wide.u32 	%rd302, %r437, 4;
	add.s64 	%rd303, %rd10, %rd302;
	ld.global.f32 	%f367, [%rd303+32];
	st.global.f32 	[%rd303+24], %f367;
	ld.global.f32 	%f368, [%rd303+36];
	st.global.f32 	[%rd303+28], %f368;
	add.s32 	%r163, %r116, 2;
	setp.eq.s32 	%p126, %r146, 2;
	mov.u32 	%r628, %r163;
	mov.u32 	%r629, %r162;
	@%p126 bra 	$L__BB0_188;
	shl.b32 	%r438, %r162, 1;
	mul.wide.u32 	%rd304, %r438, 4;
	add.s64 	%rd305, %rd10, %rd304;
	ld.global.f32 	%f369, [%rd305+32];
	st.global.f32 	[%rd305+24], %f369;
	ld.global.f32 	%f370, [%rd305+36];
	st.global.f32 	[%rd305+28], %f370;
	add.s32 	%r628, %r116, 3;
	mov.u32 	%r629, %r163;
$L__BB0_188:
	setp.gt.u32 	%p127, %r152, -4;
	@%p127 bra 	$L__BB0_190;
$L__BB0_189:
	shl.b32 	%r439, %r629, 1;
	mul.wide.s32 	%rd306, %r439, 4;
	add.s64 	%rd307, %rd10, %rd306;
	ld.global.f32 	%f371, [%rd307+32];
	st.global.f32 	[%rd307+24], %f371;
	ld.global.f32 	%f372, [%rd307+36];
	st.global.f32 	[%rd307+28], %f372;
	shl.b32 	%r440, %r628, 1;
	mul.wide.s32 	%rd308, %r440, 4;
	add.s64 	%rd309, %rd10, %rd308;
	ld.global.f32 	%f373, [%rd309+32];
	st.global.f32 	[%rd309+24], %f373;
	ld.global.f32 	%f374, [%rd309+36];
	st.global.f32 	[%rd309+28], %f374;
	ld.global.f32 	%f375, [%rd309+40];
	st.global.f32 	[%rd309+32], %f375;
	ld.global.f32 	%f376, [%rd309+44];
	st.global.f32 	[%rd309+36], %f376;
	add.s32 	%r629, %r628, 3;
	ld.global.f32 	%f377, [%rd309+48];
	st.global.f32 	[%rd309+40], %f377;
	ld.global.f32 	%f378, [%rd309+52];
	st.global.f32 	[%rd309+44], %f378;
	add.s32 	%r628, %r628, 4;
	setp.lt.s32 	%p128, %r628, %r145;
	@%p128 bra 	$L__BB0_189;
$L__BB0_190:
	add.s32 	%r441, %r145, -1;
	cvt.rn.f32.s32 	%f379, %r441;
	st.global.f32 	[%rd10+20], %f379;
	bra.uni 	$L__BB0_197;
$L__BB0_191:
	setp.gt.u32 	%p83, %r12, 2146435070;
	shl.b32 	%r326, %r613, 1;
	mul.wide.u32 	%rd196, %r326, 4;
	add.s64 	%rd197, %rd10, %rd196;
	ld.global.f32 	%f120, [%rd197+24];
	ld.global.f32 	%f121, [%rd197+28];
	sub.f32 	%f122, %f120, %f8;
	sub.f32 	%f123, %f121, %f9;
	mul.wide.s32 	%rd198, %r118, 8;
	add.s64 	%rd199, %rd3, %rd198;
	ld.global.f32 	%f124, [%rd199];
	sub.f32 	%f125, %f124, %f122;
	ld.global.f32 	%f126, [%rd10+16];
	cvt.rzi.s32.f32 	%r327, %f126;
	shl.b32 	%r328, %r327, 1;
	cvt.s64.s32 	%rd200, %r328;
	shl.b32 	%r329, %r613, 2;
	cvt.u64.u32 	%rd201, %r329;
	add.s64 	%rd202, %rd200, %rd201;
	shl.b64 	%rd203, %rd202, 2;
	add.s64 	%rd204, %rd10, %rd203;
	ld.global.f32 	%f127, [%rd204+24];
	ld.global.f32 	%f128, [%rd2];
	add.f32 	%f129, %f127, %f128;
	ld.global.f32 	%f130, [%rd204+28];
	ld.global.f32 	%f131, [%rd2+4];
	add.f32 	%f132, %f130, %f131;
	ld.global.f32 	%f133, [%rd204+32];
	ld.global.f32 	%f134, [%rd2+8];
	add.f32 	%f135, %f133, %f134;
	ld.global.f32 	%f136, [%rd204+36];
	ld.global.f32 	%f137, [%rd2+12];
	add.f32 	%f138, %f136, %f137;
	mul.f32 	%f139, %f129, %f129;
	fma.rn.f32 	%f140, %f135, %f135, %f139;
	mul.f32 	%f141, %f135, %f138;
	fma.rn.f32 	%f142, %f129, %f132, %f141;
	mul.f32 	%f143, %f132, %f132;
	fma.rn.f32 	%f144, %f138, %f138, %f143;
	mul.f32 	%f145, %f140, %f144;
	mul.f32 	%f146, %f142, %f142;
	sub.f32 	%f147, %f145, %f146;
	rcp.rn.f32 	%f148, %f147;
	mul.f32 	%f149, %f144, %f148;
	neg.f32 	%f150, %f142;
	mul.f32 	%f151, %f148, %f150;
	mul.f32 	%f152, %f140, %f148;
	mul.f32 	%f153, %f132, %f151;
	fma.rn.f32 	%f154, %f129, %f149, %f153;
	mul.f32 	%f155, %f138, %f151;
	fma.rn.f32 	%f156, %f135, %f149, %f155;
	mul.f32 	%f157, %f132, %f152;
	fma.rn.f32 	%f158, %f129, %f151, %f157;
	mul.f32 	%f159, %f138, %f152;
	fma.rn.f32 	%f160, %f135, %f151, %f159;
	mul.f32 	%f161, %f130, %f158;
	fma.rn.f32 	%f162, %f127, %f154, %f161;
	mul.f32 	%f163, %f130, %f160;
	fma.rn.f32 	%f164, %f127, %f156, %f163;
	mul.f32 	%f165, %f136, %f158;
	fma.rn.f32 	%f166, %f133, %f154, %f165;
	mul.f32 	%f167, %f136, %f160;
	fma.rn.f32 	%f168, %f133, %f156, %f167;
	mul.f32 	%f169, %f164, 0f00000000;
	fma.rn.f32 	%f170, %f125, %f162, %f169;
	mul.f32 	%f171, %f168, 0f00000000;
	fma.rn.f32 	%f172, %f125, %f166, %f171;
	add.f32 	%f173, %f120, %f170;
	st.global.f32 	[%rd197+24], %f173;
	add.f32 	%f174, %f121, %f172;
	st.global.f32 	[%rd197+28], %f174;
	mov.f32 	%f175, 0f3F800000;
	sub.f32 	%f176, %f175, %f162;
	sub.f32 	%f177, %f175, %f168;
	ld.global.f32 	%f178, [%rd204+24];
	ld.global.f32 	%f179, [%rd204+28];
	ld.global.f32 	%f180, [%rd204+32];
	ld.global.f32 	%f181, [%rd204+36];
	mul.f32 	%f182, %f178, %f176;
	fma.rn.f32 	%f183, %f164, %f180, %f182;
	mul.f32 	%f184, %f164, %f181;
	fma.rn.f32 	%f185, %f179, %f176, %f184;
	mul.f32 	%f186, %f180, %f177;
	fma.rn.f32 	%f187, %f178, %f166, %f186;
	mul.f32 	%f188, %f177, %f181;
	fma.rn.f32 	%f189, %f179, %f166, %f188;
	st.global.f32 	[%rd204+24], %f183;
	st.global.f32 	[%rd204+28], %f185;
	st.global.f32 	[%rd204+32], %f187;
	st.global.f32 	[%rd204+36], %f189;
	sub.f32 	%f24, %f139, %f143;
	sub.f32 	%f190, %f129, %f132;
	sqrt.rn.f32 	%f191, %f190;
	cvt.f64.f32 	%fd81, %f191;
	rcp.rn.f64 	%fd82, %fd81;
	mul.f64 	%fd83, %fd82, 0d3FE6A09E60000000;
	cvt.rn.f32.f64 	%f192, %fd83;
	add.f32 	%f193, %f129, %f132;
	sqrt.rn.f32 	%f194, %f193;
	cvt.f64.f32 	%fd84, %f194;
	rcp.rn.f64 	%fd85, %fd84;
	mul.f64 	%fd86, %fd85, 0d3FE6A09E60000000;
	cvt.rn.f32.f64 	%f195, %fd86;
	ld.global.f32 	%f196, [%rd199];
	sub.f32 	%f197, %f196, %f122;
	ld.global.f32 	%f198, [%rd199+4];
	sub.f32 	%f199, %f198, %f123;
	mul.f32 	%f200, %f197, %f197;
	mul.f32 	%f201, %f200, %f192;
	mul.f32 	%f202, %f199, %f199;
	mul.f32 	%f203, %f202, %f195;
	mul.f32 	%f204, %f203, %f195;
	fma.rn.f32 	%f25, %f201, %f192, %f204;
	mov.f64 	%fd145, %fd2;
	@%p83 bra 	$L__BB0_193;
	setp.gt.u32 	%p84, %r14, 1073127582;
	selp.f64 	%fd87, %fd4, %fd3, %p84;
	selp.u32 	%r330, 1, 0, %p84;
	add.s32 	%r331, %r13, %r330;
	add.f64 	%fd88, %fd87, 0dBFF0000000000000;
	add.f64 	%fd89, %fd87, 0d3FF0000000000000;
	rcp.approx.ftz.f64 	%fd90, %fd89;
	neg.f64 	%fd91, %fd89;
	fma.rn.f64 	%fd92, %fd91, %fd90, 0d3FF0000000000000;
	fma.rn.f64 	%fd93, %fd92, %fd92, %fd92;
	fma.rn.f64 	%fd94, %fd93, %fd90, %fd90;
	mul.f64 	%fd95, %fd88, %fd94;
	fma.rn.f64 	%fd96, %fd88, %fd94, %fd95;
	mul.f64 	%fd97, %fd96, %fd96;
	fma.rn.f64 	%fd98, %fd97, 0d3EB1380B3AE80F1E, 0d3ED0EE258B7A8B04;
	fma.rn.f64 	%fd99, %fd98, %fd97, 0d3EF3B2669F02676F;
	fma.rn.f64 	%fd100, %fd99, %fd97, 0d3F1745CBA9AB0956;
	fma.rn.f64 	%fd101, %fd100, %fd97, 0d3F3C71C72D1B5154;
	fma.rn.f64 	%fd102, %fd101, %fd97, 0d3F624924923BE72D;
	fma.rn.f64 	%fd103, %fd102, %fd97, 0d3F8999999999A3C4;
	fma.rn.f64 	%fd104, %fd103, %fd97, 0d3FB5555555555554;
	sub.f64 	%fd105, %fd88, %fd96;
	add.f64 	%fd106, %fd105, %fd105;
	neg.f64 	%fd107, %fd96;
	fma.rn.f64 	%fd108, %fd107, %fd88, %fd106;
	mul.f64 	%fd109, %fd94, %fd108;
	mul.f64 	%fd110, %fd97, %fd104;
	fma.rn.f64 	%fd111, %fd110, %fd96, %fd109;
	xor.b32  	%r332, %r331, -2147483648;
	mov.b32 	%r333, 1127219200;
	mov.b64 	%fd112, {%r332, %r333};
	sub.f64 	%fd113, %fd112, %fd1;
	fma.rn.f64 	%fd114, %fd113, 0d3FE62E42FEFA39EF, %fd96;
	fma.rn.f64 	%fd115, %fd113, 0dBFE62E42FEFA39EF, %fd114;
	sub.f64 	%fd116, %fd115, %fd96;
	sub.f64 	%fd117, %fd111, %fd116;
	fma.rn.f64 	%fd118, %fd113, 0d3C7ABC9E3B39803F, %fd117;
	add.f64 	%fd145, %fd114, %fd118;
$L__BB0_193:
	setp.lt.f32 	%p85, %f24, 0f00800000;
	mul.f32 	%f205, %f24, 0f4B000000;
	selp.f32 	%f206, %f205, %f24, %p85;
	mov.b32 	%r334, %f206;
	add.s32 	%r335, %r334, -1059760811;
	and.b32  	%r336, %r335, -8388608;
	sub.s32 	%r337, %r334, %r336;
	mov.b32 	%f207, %r337;
	add.f32 	%f208, %f207, 0fBF800000;
	cvt.rn.f32.f64 	%f209, %fd145;
	add.f32 	%f210, %f209, %f209;
	fma.rn.f32 	%f211, %f25, 0f40000000, %f210;
	setp.eq.f32 	%p86, %f206, 0f00000000;
	fma.rn.f32 	%f212, %f206, 0f7F800000, 0f7F800000;
	setp.gt.u32 	%p87, %r334, 2139095039;
	fma.rn.f32 	%f213, %f208, 0fBE055027, 0f3E1039F6;
	fma.rn.f32 	%f214, %f213, %f208, 0fBDF8CDCC;
	fma.rn.f32 	%f215, %f214, %f208, 0f3E0F2955;
	fma.rn.f32 	%f216, %f215, %f208, 0fBE2AD8B9;
	fma.rn.f32 	%f217, %f216, %f208, 0f3E4CED0B;
	fma.rn.f32 	%f218, %f217, %f208, 0fBE7FFF22;
	fma.rn.f32 	%f219, %f218, %f208, 0f3EAAAA78;
	fma.rn.f32 	%f220, %f219, %f208, 0fBF000000;
	mul.f32 	%f221, %f208, %f220;
	fma.rn.f32 	%f222, %f221, %f208, %f208;
	cvt.rn.f32.s32 	%f223, %r336;
	selp.f32 	%f224, 0fC1B80000, 0f00000000, %p85;
	fma.rn.f32 	%f225, %f223, 0f34000000, %f224;
	fma.rn.f32 	%f226, %f225, 0f3F317218, %f222;
	selp.f32 	%f227, %f212, %f226, %p87;
	selp.f32 	%f228, 0fFF800000, %f227, %p86;
	add.f32 	%f229, %f228, %f211;
	cvt.f64.f32 	%fd119, %f229;
	mul.f64 	%fd14, %fd119, 0dBFE0000000000000;
	fma.rn.f64 	%fd120, %fd14, 0d3FF71547652B82FE, 0d4338000000000000;
	{
	.reg .b32 %temp; 
	mov.b64 	{%r175, %temp}, %fd120;
	}
	mov.f64 	%fd121, 0dC338000000000000;
	add.rn.f64 	%fd122, %fd120, %fd121;
	fma.rn.f64 	%fd123, %fd122, 0dBFE62E42FEFA39EF, %fd14;
	fma.rn.f64 	%fd124, %fd122, 0dBC7ABC9E3B39803F, %fd123;
	fma.rn.f64 	%fd125, %fd124, 0d3E5ADE1569CE2BDF, 0d3E928AF3FCA213EA;
	fma.rn.f64 	%fd126, %fd125, %fd124, 0d3EC71DEE62401315;
	fma.rn.f64 	%fd127, %fd126, %fd124, 0d3EFA01997C89EB71;
	fma.rn.f64 	%fd128, %fd127, %fd124, 0d3F2A01A014761F65;
	fma.rn.f64 	%fd129, %fd128, %fd124, 0d3F56C16C1852B7AF;
	fma.rn.f64 	%fd130, %fd129, %fd124, 0d3F81111111122322;
	fma.rn.f64 	%fd131, %fd130, %fd124, 0d3FA55555555502A1;
	fma.rn.f64 	%fd132, %fd131, %fd124, 0d3FC5555555555511;
	fma.rn.f64 	%fd133, %fd132, %fd124, 0d3FE000000000000B;
	fma.rn.f64 	%fd134, %fd133, %fd124, 0d3FF0000000000000;
	fma.rn.f64 	%fd135, %fd134, %fd124, 0d3FF0000000000000;
	{
	.reg .b32 %temp; 
	mov.b64 	{%r176, %temp}, %fd135;
	}
	{
	.reg .b32 %temp; 
	mov.b64 	{%temp, %r177}, %fd135;
	}
	shl.b32 	%r338, %r175, 20;
	add.s32 	%r339, %r338, %r177;
	mov.b64 	%fd146, {%r176, %r339};
	{
	.reg .b32 %temp; 
	mov.b64 	{%temp, %r340}, %fd14;
	}
	mov.b32 	%f230, %r340;
	abs.f32 	%f26, %f230;
	setp.lt.f32 	%p88, %f26, 0f4086232B;
	@%p88 bra 	$L__BB0_196;
	setp.lt.f64 	%p89, %fd14, 0d0000000000000000;
	add.f64 	%fd136, %fd14, 0d7FF0000000000000;
	selp.f64 	%fd146, 0d0000000000000000, %fd136, %p89;
	setp.geu.f32 	%p90, %f26, 0f40874800;
	@%p90 bra 	$L__BB0_196;
	shr.u32 	%r341, %r175, 31;
	add.s32 	%r342, %r175, %r341;
	shr.s32 	%r343, %r342, 1;
	shl.b32 	%r344, %r343, 20;
	add.s32 	%r345, %r177, %r344;
	mov.b64 	%fd137, {%r176, %r345};
	sub.s32 	%r346, %r175, %r343;
	shl.b32 	%r347, %r346, 20;
	add.s32 	%r348, %r347, 1072693248;
	mov.b32 	%r349, 0;
	mov.b64 	%fd138, {%r349, %r348};
	mul.f64 	%fd146, %fd138, %fd137;
$L__BB0_196:
	cvt.rn.f32.f64 	%f231, %fd146;
	ld.global.f32 	%f232, [%rd10+12];
	mul.f32 	%f233, %f232, %f231;
	st.global.f32 	[%rd10+12], %f233;
	ld.global.f32 	%f234, [%rd10+16];
	cvt.rzi.s32.f32 	%r350, %f234;
	mul.lo.s32 	%r351, %r350, 6;
	cvt.s64.s32 	%rd205, %r351;
	cvt.u64.u32 	%rd206, %r613;
	add.s64 	%rd207, %rd205, %rd206;
	shl.b64 	%rd208, %rd207, 2;
	add.s64 	%rd209, %rd10, %rd208;
	ld.global.f32 	%f235, [%rd209+24];
	add.f32 	%f236, %f235, 0f3F800000;
	st.global.f32 	[%rd209+24], %f236;
$L__BB0_197:
	setp.gt.u32 	%p129, %r116, 1;
	add.s32 	%r612, %r612, 1;
	@%p129 bra 	$L__BB0_128;
	bra.uni 	$L__BB0_132;
$L__BB0_198:
	ld.global.f32 	%f322, [%rd10+16];
	cvt.rzi.s32.f32 	%r408, %f322;
	mul.lo.s32 	%r409, %r408, 6;
	cvt.s64.s32 	%rd248, %r409;
	cvt.s64.s32 	%rd249, %r623;
	add.s64 	%rd250, %rd248, %rd249;
	shl.b64 	%rd251, %rd250, 2;
	add.s64 	%rd252, %rd10, %rd251;
	ld.global.f32 	%f323, [%rd252+28];
	st.global.f32 	[%rd252+24], %f323;
	ld.global.f32 	%f324, [%rd10+16];
	cvt.rzi.s32.f32 	%r410, %f324;
	mul.lo.s32 	%r411, %r410, 6;
	cvt.s64.s32 	%rd253, %r411;
	cvt.s64.s32 	%rd254, %r622;
	add.s64 	%rd255, %rd253, %rd254;
	shl.b64 	%rd256, %rd255, 2;
	add.s64 	%rd257, %rd10, %rd256;
	ld.global.f32 	%f325, [%rd257+28];
	st.global.f32 	[%rd257+24], %f325;
	ld.global.f32 	%f326, [%rd10+16];
	cvt.rzi.s32.f32 	%r412, %f326;
	mul.lo.s32 	%r413, %r412, 6;
	cvt.s64.s32 	%rd258, %r413;
	add.s64 	%rd259, %rd258, %rd254;
	add.s64 	%rd260, %rd10, 24;
	shl.b64 	%rd261, %rd259, 2;
	add.s64 	%rd262, %rd260, %rd261;
	ld.global.f32 	%f327, [%rd262+8];
	st.global.f32 	[%rd262+4], %f327;
	add.s32 	%r623, %r622, 3;
	ld.global.f32 	%f328, [%rd10+16];
	cvt.rzi.s32.f32 	%r414, %f328;
	mul.lo.s32 	%r415, %r414, 6;
	cvt.s64.s32 	%rd263, %r415;
	add.s64 	%rd264, %rd263, %rd254;
	shl.b64 	%rd265, %rd264, 2;
	add.s64 	%rd266, %rd260, %rd265;
	ld.global.f32 	%f329, [%rd266+12];
	st.global.f32 	[%rd266+8], %f329;
	add.s32 	%r622, %r622, 4;
	setp.lt.s32 	%p118, %r622, %r145;
	@%p118 bra 	$L__BB0_198;
	bra.uni 	$L__BB0_179;
$L__BB0_199:
	ld.global.f32 	%f345, [%rd10+16];
	cvt.rzi.s32.f32 	%r425, %f345;
	shl.b32 	%r426, %r425, 1;
	cvt.s64.s32 	%rd282, %r426;
	shl.b32 	%r427, %r625, 2;
	cvt.s64.s32 	%rd283, %r427;
	add.s64 	%rd284, %rd282, %rd283;
	shl.b64 	%rd285, %rd284, 2;
	add.s64 	%rd286, %rd10, %rd285;
	ld.global.f32 	%f346, [%rd286+40];
	st.global.f32 	[%rd286+24], %f346;
	ld.global.f32 	%f347, [%rd286+44];
	st.global.f32 	[%rd286+28], %f347;
	ld.global.f32 	%f348, [%rd286+48];
	st.global.f32 	[%rd286+32], %f348;
	ld.global.f32 	%f349, [%rd286+52];
	st.global.f32 	[%rd286+36], %f349;
	ld.global.f32 	%f350, [%rd10+16];
	cvt.rzi.s32.f32 	%r428, %f350;
	shl.b32 	%r429, %r428, 1;
	cvt.s64.s32 	%rd287, %r429;
	shl.b32 	%r430, %r624, 2;
	cvt.s64.s32 	%rd288, %r430;
	add.s64 	%rd289, %rd287, %rd288;
	shl.b64 	%rd290, %rd289, 2;
	add.s64 	%rd291, %rd10, %rd290;
	ld.global.f32 	%f351, [%rd291+40];
	st.global.f32 	[%rd291+24], %f351;
	ld.global.f32 	%f352, [%rd291+44];
	st.global.f32 	[%rd291+28], %f352;
	ld.global.f32 	%f353, [%rd291+48];
	st.global.f32 	[%rd291+32], %f353;
	ld.global.f32 	%f354, [%rd291+52];
	st.global.f32 	[%rd291+36], %f354;
	ld.global.f32 	%f355, [%rd10+16];
	cvt.rzi.s32.f32 	%r431, %f355;
	shl.b32 	%r432, %r431, 1;
	cvt.s64.s32 	%rd292, %r432;
	add.s32 	%r433, %r430, 4;
	cvt.s64.s32 	%rd293, %r433;
	add.s64 	%rd294, %rd292, %rd293;
	shl.b64 	%rd295, %rd294, 2;
	add.s64 	%rd296, %rd10, %rd295;
	ld.global.f32 	%f356, [%rd296+40];
	st.global.f32 	[%rd296+24], %f356;
	ld.global.f32 	%f357, [%rd296+44];
	st.global.f32 	[%rd296+28], %f357;
	ld.global.f32 	%f358, [%rd296+48];
	st.global.f32 	[%rd296+32], %f358;
	ld.global.f32 	%f359, [%rd296+52];
	st.global.f32 	[%rd296+36], %f359;
	add.s32 	%r625, %r624, 3;
	ld.global.f32 	%f360, [%rd10+16];
	cvt.rzi.s32.f32 	%r434, %f360;
	shl.b32 	%r435, %r434, 1;
	cvt.s64.s32 	%rd297, %r435;
	add.s32 	%r436, %r430, 8;
	cvt.s64.s32 	%rd298, %r436;
	add.s64 	%rd299, %rd297, %rd298;
	shl.b64 	%rd300, %rd299, 2;
	add.s64 	%rd301, %rd10, %rd300;
	ld.global.f32 	%f361, [%rd301+40];
	st.global.f32 	[%rd301+24], %f361;
	ld.global.f32 	%f362, [%rd301+44];
	st.global.f32 	[%rd301+28], %f362;
	ld.global.f32 	%f363, [%rd301+48];
	st.global.f32 	[%rd301+32], %f363;
	ld.global.f32 	%f364, [%rd301+52];
	st.global.f32 	[%rd301+36], %f364;
	mad.lo.s32 	%r624, %r624, -3, %r433;
	setp.lt.s32 	%p123, %r624, %r145;
	@%p123 bra 	$L__BB0_199;
	bra.uni 	$L__BB0_184;

}


// ===== COMPILED SASS (sm_100) =====

	.target	sm_100

	.elftype	@"ET_EXEC"


//--------------------- .note.nv.tkinfo           --------------------------
	.section	.note.nv.tkinfo,"",@"SHT_NOTE"
	.sectionflags	@"SHF_NOTE_NV_TKINFO"
	.tkinfo
        /*0018*/ 	.word	0x00000002
        /*0030*/ 	.string	""
        /*0030*/ 	.string	"ptxas"
        /*0030*/ 	.string	"Cuda compilation tools, release 13.0, V13.0.88"
        /*0030*/ 	.string	"Build cuda_13.0.r13.0/compiler.36424714_0"
        /*0030*/ 	.string	"-arch sm_100 -m 64 "



//--------------------- .note.nv.cuinfo           --------------------------
	.section	.note.nv.cuinfo,"",@"SHT_NOTE"
	.sectionflags	@"SHF_NOTE_NV_CUINFO"
        /*0018*/ 	.short	0x0002
        /*001a*/ 	.short	0x0064
        /*001c*/ 	.short	0x0082
	.zero		2


//--------------------- .nv.info                  --------------------------
	.section	.nv.info,"",@"SHT_CUDA_INFO"
	.align	4


	//----- nvinfo : EIATTR_REGCOUNT
	.align		4
        /*0000*/ 	.byte	0x04, 0x2f
        /*0002*/ 	.short	(.L_2 - .L_1)
	.align		4
.L_1:
        /*0004*/ 	.word	index@(_Z6updatePfS_iPA2_fiiS_fff)
        /*0008*/ 	.word	0x00000039


	//----- nvinfo : EIATTR_FRAME_SIZE
	.align		4
.L_2:
        /*000c*/ 	.byte	0x04, 0x11
        /*000e*/ 	.short	(.L_4 - .L_3)
	.align		4
.L_3:
        /*0010*/ 	.word	index@($__internal_3_$__cuda_sm3x_div_rn_noftz_f32_slowpath)
        /*0014*/ 	.word	0x00000020


	//----- nvinfo : EIATTR_FRAME_SIZE
	.align		4
.L_4:
        /*0018*/ 	.byte	0x04, 0x11
        /*001a*/ 	.short	(.L_6 - .L_5)
	.align		4
.L_5:
        /*001c*/ 	.word	index@($__internal_2_$__cuda_sm20_sqrt_rn_f32_slowpath)
        /*0020*/ 	.word	0x00000020


	//----- nvinfo : EIATTR_FRAME_SIZE
	.align		4
.L_6:
        /*0024*/ 	.byte	0x04, 0x11
        /*0026*/ 	.short	(.L_8 - .L_7)
	.align		4
.L_7:
        /*0028*/ 	.word	index@($__internal_1_$__cuda_sm20_rcp_rn_f32_slowpath)
        /*002c*/ 	.word	0x00000020


	//----- nvinfo : EIATTR_FRAME_SIZE
	.align		4
.L_8:
        /*0030*/ 	.byte	0x04, 0x11
        /*0032*/ 	.short	(.L_10 - .L_9)
	.align		4
.L_9:
        /*0034*/ 	.word	index@($__internal_0_$__cuda_sm20_dblrcp_rn_slowpath_v3)
        /*0038*/ 	.word	0x00000020


	//----- nvinfo : EIATTR_FRAME_SIZE
	.align		4
.L_10:
        /*003c*/ 	.byte	0x04, 0x11
        /*003e*/ 	.short	(.L_12 - .L_11)
	.align		4
.L_11:
        /*0040*/ 	.word	index@(_Z6updatePfS_iPA2_fiiS_fff)
        /*0044*/ 	.word	0x00000020


	//----- nvinfo : EIATTR_MIN_STACK_SIZE
	.align		4
.L_12:
        /*0048*/ 	.byte	0x04, 0x12
        /*004a*/ 	.short	(.L_14 - .L_13)
	.align		4
.L_13:
        /*004c*/ 	.word	index@(_Z6updatePfS_iPA2_fiiS_fff)
        /*0050*/ 	.word	0x00000020
.L_14:


//--------------------- .nv.compat                --------------------------
	.section	.nv.compat,"",@"SHT_CUDA_COMPAT_INFO"
	.align	4
        /*0000*/ 	.byte	0x02, 0x09, 0x00, 0x00, 0x02, 0x02, 0x01, 0x00, 0x02, 0x05, 0x05, 0x00, 0x03, 0x07, 0x01, 0x01
        /*0010*/ 	.byte	0x02, 0x03, 0x00, 0x00, 0x02, 0x06, 0x01, 0x00, 0x04, 0x0b, 0x08, 0x00, 0x01, 0x00, 0x00, 0x00
        /*0020*/ 	.byte	0x00, 0x00, 0x00, 0x00


//--------------------- .nv.info._Z6updatePfS_iPA2_fiiS_fff --------------------------
	.section	.nv.info._Z6updatePfS_iPA2_fiiS_fff,"",@"SHT_CUDA_INFO"
	.sectionflags	@""
	.align	4


	//----- nvinfo : EIATTR_CUDA_API_VERSION
	.align		4
        /*0000*/ 	.byte	0x04, 0x37
        /*0002*/ 	.short	(.L_16 - .L_15)
.L_15:
        /*0004*/ 	.word	0x00000082


	//----- nvinfo : EIATTR_KPARAM_INFO
	.align		4
.L_16:
        /*0008*/ 	.byte	0x04, 0x17
        /*000a*/ 	.short	(.L_18 - .L_17)
.L_17:
        /*000c*/ 	.word	0x00000000
        /*0010*/ 	.short	0x0009
        /*0012*/ 	.short	0x0038
        /*0014*/ 	.byte	0x00, 0xf0, 0x11, 0x00


	//----- nvinfo : EIATTR_KPARAM_INFO
	.align		4
.L_18:
        /*0018*/ 	.byte	0x04, 0x17
        /*001a*/ 	.short	(.L_20 - .L_19)
.L_19:
        /*001c*/ 	.word	0x00000000
        /*0020*/ 	.short	0x0008
        /*0022*/ 	.short	0x0034
        /*0024*/ 	.byte	0x00, 0xf0, 0x11, 0x00


	//----- nvinfo : EIATTR_KPARAM_INFO
	.align		4
.L_20:
        /*0028*/ 	.byte	0x04, 0x17
        /*002a*/ 	.short	(.L_22 - .L_21)
.L_21:
        /*002c*/ 	.word	0x00000000
        /*0030*/ 	.short	0x0007
        /*0032*/ 	.short	0x0030
        /*0034*/ 	.byte	0x00, 0xf0, 0x11, 0x00


	//----- nvinfo : EIATTR_KPARAM_INFO
	.align		4
.L_22:
        /*0038*/ 	.byte	0x04, 0x17
        /*003a*/ 	.short	(.L_24 - .L_23)
.L_23:
        /*003c*/ 	.word	0x00000000
        /*0040*/ 	.short	0x0006
        /*0042*/ 	.short	0x0028
        /*0044*/ 	.byte	0x00, 0xf5, 0x21, 0x00


	//----- nvinfo : EIATTR_KPARAM_INFO
	.align		4
.L_24:
        /*0048*/ 	.byte	0x04, 0x17
        /*004a*/ 	.short	(.L_26 - .L_25)
.L_25:
        /*004c*/ 	.word	0x00000000
        /*0050*/ 	.short	0x0005
        /*0052*/ 	.short	0x0024
        /*0054*/ 	.byte	0x00, 0xf0, 0x11, 0x00


	//----- nvinfo : EIATTR_KPARAM_INFO
	.align		4
.L_26:
        /*0058*/ 	.byte	0x04, 0x17
        /*005a*/ 	.short	(.L_28 - .L_27)
.L_27:
        /*005c*/ 	.word	0x00000000
        /*0060*/ 	.short	0x0004
        /*0062*/ 	.short	0x0020
        /*0064*/ 	.byte	0x00, 0xf0, 0x11, 0x00


	//----- nvinfo : EIATTR_KPARAM_INFO
	.align		4
.L_28:
        /*0068*/ 	.byte	0x04, 0x17
        /*006a*/ 	.short	(.L_30 - .L_29)
.L_29:
        /*006c*/ 	.word	0x00000000
        /*0070*/ 	.short	0x0003
        /*0072*/ 	.short	0x0018
        /*0074*/ 	.byte	0x00, 0xf5, 0x21, 0x00


	//----- nvinfo : EIATTR_KPARAM_INFO
	.align		4
.L_30:
        /*0078*/ 	.byte	0x04, 0x17
        /*007a*/ 	.short	(.L_32 - .L_31)
.L_31:
        /*007c*/ 	.word	0x00000000
        /*0080*/ 	.short	0x0002
        /*0082*/ 	.short	0x0010
        /*0084*/ 	.byte	0x00, 0xf0, 0x11, 0x00


	//----- nvinfo : EIATTR_KPARAM_INFO
	.align		4
.L_32:
        /*0088*/ 	.byte	0x04, 0x17
        /*008a*/ 	.short	(.L_34 - .L_33)
.L_33:
        /*008c*/ 	.word	0x00000000
        /*0090*/ 	.short	0x0001
        /*0092*/ 	.short	0x0008
        /*0094*/ 	.byte	0x00, 0xf5, 0x21, 0x00


	//----- nvinfo : EIATTR_KPARAM_INFO
	.align		4
.L_34:
        /*0098*/ 	.byte	0x04, 0x17
        /*009a*/ 	.short	(.L_36 - .L_35)
.L_35:
        /*009c*/ 	.word	0x00000000
        /*00a0*/ 	.short	0x0000
        /*00a2*/ 	.short	0x0000
        /*00a4*/ 	.byte	0x00, 0xf5, 0x21, 0x00


	//----- nvinfo : EIATTR_SPARSE_MMA_MASK
	.align		4
.L_36:
        /*00a8*/ 	.byte	0x03, 0x50
        /*00aa*/ 	.short	0x0000


	//----- nvinfo : EIATTR_MAXREG_COUNT
	.align		4
        /*00ac*/ 	.byte	0x03, 0x1b
        /*00ae*/ 	.short	0x00ff


	//----- nvinfo : EIATTR_EXTERNS
	.align		4
        /*00b0*/ 	.byte	0x04, 0x0f
        /*00b2*/ 	.short	(.L_38 - .L_37)


	//   ....[0]....
	.align		4
.L_37:
        /*00b4*/ 	.word	index@(malloc)


	//   ....[1]....
	.align		4
        /*00b8*/ 	.word	index@(free)


	//----- nvinfo : EIATTR_MERCURY_ISA_VERSION
	.align		4
.L_38:
        /*00bc*/ 	.byte	0x03, 0x5f
        /*00be*/ 	.short	0x0101


	//----- nvinfo : EIATTR_VRC_CTA_INIT_COUNT
	.align		4
        /*00c0*/ 	.byte	0x02, 0x4a
	.zero		1
	.zero		1


	//----- nvinfo : EIATTR_SYSCALL_OFFSETS
	.align		4
        /*00c4*/ 	.byte	0x04, 0x46
        /*00c6*/ 	.short	(.L_40 - .L_39)


	//   ....[0]....
.L_39:
        /*00c8*/ 	.word	0x00000390


	//   ....[1]....
        /*00cc*/ 	.word	0x00009b50


	//----- nvinfo : EIATTR_EXIT_INSTR_OFFSETS
	.align		4
.L_40:
        /*00d0*/ 	.byte	0x04, 0x1c
        /*00d2*/ 	.short	(.L_42 - .L_41)


	//   ....[0]....
.L_41:
        /*00d4*/ 	.word	0x00000040


	//   ....[1]....
        /*00d8*/ 	.word	0x00009b60


	//----- nvinfo : EIATTR_CRS_STACK_SIZE
	.align		4
.L_42:
        /*00dc*/ 	.byte	0x04, 0x1e
        /*00de*/ 	.short	(.L_44 - .L_43)
.L_43:
        /*00e0*/ 	.word	0x00000000


	//----- nvinfo : EIATTR_CBANK_PARAM_SIZE
	.align		4
.L_44:
        /*00e4*/ 	.byte	0x03, 0x19
        /*00e6*/ 	.short	0x003c


	//----- nvinfo : EIATTR_PARAM_CBANK
	.align		4
        /*00e8*/ 	.byte	0x04, 0x0a
        /*00ea*/ 	.short	(.L_46 - .L_45)
	.align		4
.L_45:
        /*00ec*/ 	.word	index@(.nv.constant0._Z6updatePfS_iPA2_fiiS_fff)
        /*00f0*/ 	.short	0x0380
        /*00f2*/ 	.short	0x003c


	//----- nvinfo : EIATTR_SW_WAR
	.align		4
.L_46:
        /*00f4*/ 	.byte	0x04, 0x36
        /*00f6*/ 	.short	(.L_48 - .L_47)
.L_47:
        /*00f8*/ 	.word	0x00000008
.L_48:


//--------------------- .nv.callgraph             --------------------------
	.section	.nv.callgraph,"",@"SHT_CUDA_CALLGRAPH"
	.align	4
	.sectionentsize	8
	.align		4
        /*0000*/ 	.word	0x00000000
	.align		4
        /*0004*/ 	.word	0xffffffff
	.align		4
        /*0008*/ 	.word	index@(_Z6updatePfS_iPA2_fiiS_fff)
	.align		4
        /*000c*/ 	.word	index@(free)
	.align		4
        /*0010*/ 	.word	index@(_Z6updatePfS_iPA2_fiiS_fff)
	.align		4
        /*0014*/ 	.word	index@(malloc)
	.align		4
        /*0018*/ 	.word	0x00000000
	.align		4
        /*001c*/ 	.word	0xfffffffe
	.align		4
        /*0020*/ 	.word	0x00000000
	.align		4
        /*0024*/ 	.word	0xfffffffd
	.align		4
        /*0028*/ 	.word	0x00000000
	.align		4
        /*002c*/ 	.word	0xfffffffc


//--------------------- .nv.constant4             --------------------------
	.section	.nv.constant4,"a",@progbits
	.align	8
	.align		8
.nv.constant4:
        /*0000*/ 	.dword	malloc
	.align		8
        /*0008*/ 	.dword	free
	.align		8
        /*0010*/ 	.dword	__cudart_i2opi_f


//--------------------- .text._Z6updatePfS_iPA2_fiiS_fff --------------------------
	.section	.text._Z6updatePfS_iPA2_fiiS_fff,"ax",@progbits
	.align	128
        .global         _Z6updatePfS_iPA2_fiiS_fff
        .type           _Z6updatePfS_iPA2_fiiS_fff,@function
        .size           _Z6updatePfS_iPA2_fiiS_fff,(.L_x_166 - _Z6updatePfS_iPA2_fiiS_fff)
        .other          _Z6updatePfS_iPA2_fiiS_fff,@"STO_CUDA_ENTRY STV_DEFAULT"
_Z6updatePfS_iPA2_fiiS_fff:
.text._Z6updatePfS_iPA2_fiiS_fff:
[----:B------:R-:W0:Y:S01]  /*0000*/  LDC R1, c[0x0][0x37c] ;  /* 0x0000df00ff017b82 */ /* 0x000e220000000800 */
[----:B------:R-:W1:Y:S01]  /*0010*/  LDCU UR4, c[0x0][0x3a4] ;  /* 0x00007480ff0477ac */ /* 0x000e620008000800 */
[----:B0-----:R-:W-:Y:S01]  /*0020*/  VIADD R1, R1, 0xffffffe0 ;  /* 0xffffffe001017836 */ /* 0x001fe20000000000 */
[----:B-1----:R-:W-:-:S13]  /*0030*/  ISETP.NE.AND P0, PT, RZ, UR4, PT ;  /* 0x00000004ff007c0c */ /* 0x002fda000bf05270 */
[----:B------:R-:W-:Y:S05]  /*0040*/  @!P0 EXIT ;  /* 0x000000000000894d */ /* 0x000fea0003800000 */
[----:B------:R-:W0:Y:S01]  /*0050*/  S2R R3, SR_TID.Y ;  /* 0x0000000000037919 */ /* 0x000e220000002200 */
[----:B------:R-:W1:Y:S01]  /*0060*/  LDCU UR8, c[0x0][0x390] ;  /* 0x00007200ff0877ac */ /* 0x000e620008000800 */
[----:B------:R-:W-:Y:S01]  /*0070*/  S2UR UR4, SR_CTAID.X ;  /* 0x00000000000479c3 */ /* 0x000fe20000002500 */
[----:B------:R-:W2:Y:S01]  /*0080*/  S2R R5, SR_TID.X ;  /* 0x0000000000057919 */ /* 0x000ea20000002100 */
[----:B------:R-:W3:Y:S01]  /*0090*/  LDCU UR6, c[0x0][0x370] ;  /* 0x00006e00ff0677ac */ /* 0x000ee20008000800 */
[----:B------:R-:W2:Y:S05]  /*00a0*/  LDCU UR7, c[0x0][0x360] ;  /* 0x00006c00ff0777ac */ /* 0x000eaa0008000800 */
[----:B------:R-:W3:Y:S01]  /*00b0*/  S2UR UR5, SR_CTAID.Y ;  /* 0x00000000000579c3 */ /* 0x000ee20000002600 */
[----:B------:R-:W4:Y:S07]  /*00c0*/  LDCU.64 UR36, c[0x0][0x358] ;  /* 0x00006b00ff2477ac */ /* 0x000f2e0008000a00 */
[----:B------:R-:W0:Y:S01]  /*00d0*/  LDC R2, c[0x0][0x364] ;  /* 0x0000d900ff027b82 */ /* 0x000e220000000800 */
[----:B-1----:R-:W-:-:S05]  /*00e0*/  IMAD.U32 R12, RZ, RZ, UR8 ;  /* 0x00000008ff0c7e24 */ /* 0x002fca000f8e00ff */
[----:B------:R-:W-:Y:S01]  /*00f0*/  ISETP.GE.AND P0, PT, R12, 0x1, PT ;  /* 0x000000010c00780c */ /* 0x000fe20003f06270 */
[----:B---3--:R-:W-:-:S06]  /*0100*/  UIMAD UR4, UR5, UR6, UR4 ;  /* 0x00000006050472a4 */ /* 0x008fcc000f8e0204 */
[----:B0-----:R-:W-:Y:S02]  /*0110*/  IMAD R2, R2, UR4, R3 ;  /* 0x0000000402027c24 */ /* 0x001fe4000f8e0203 */
[----:B------:R-:W-:Y:S02]  /*0120*/  IMAD.MOV.U32 R3, RZ, RZ, RZ ;  /* 0x000000ffff037224 */ /* 0x000fe400078e00ff */
[----:B--2---:R-:W-:Y:S02]  /*0130*/  IMAD R2, R2, UR7, R5 ;  /* 0x0000000702027c24 */ /* 0x004fe4000f8e0205 */
[----:B----4-:R-:W-:Y:S05]  /*0140*/  @!P0 BRA `(.L_x_0) ;  /* 0x0000000000608947 */ /* 0x010fea0003800000 */
[----:B------:R-:W0:Y:S01]  /*0150*/  LDC.64 R6, c[0x0][0x380] ;  /* 0x0000e000ff067b82 */ /* 0x000e220000000a00 */
[----:B------:R-:W-:Y:S01]  /*0160*/  HFMA2 R11, -RZ, RZ, 0, 0 ;  /* 0x00000000ff0b7431 */ /* 0x000fe200000001ff */
[----:B------:R-:W-:Y:S01]  /*0170*/  BSSY.RECONVERGENT B0, `(.L_x_0) ;  /* 0x0000015000007945 */ /* 0x000fe20003800200 */
[----:B------:R-:W-:Y:S01]  /*0180*/  IMAD.MOV.U32 R3, RZ, RZ, RZ ;  /* 0x000000ffff037224 */ /* 0x000fe200078e00ff */
[----:B------:R-:W1:Y:S04]  /*0190*/  LDCU UR5, c[0x0][0x390] ;  /* 0x00007200ff0577ac */ /* 0x000e680008000800 */
[----:B------:R-:W2:Y:S01]  /*01a0*/  LDC.64 R8, c[0x0][0x380] ;  /* 0x0000e000ff087b82 */ /* 0x000ea20000000a00 */
[----:B------:R-:W3:Y:S02]  /*01b0*/  LDCU UR4, c[0x0][0x3a0] ;  /* 0x00007400ff0477ac */ /* 0x000ee40008000800 */
.L_x_2:
[----:B-1----:R-:W-:-:S04]  /*01c0*/  IMAD.U32 R12, RZ, RZ, UR5 ;  /* 0x00000005ff0c7e24 */ /* 0x002fc8000f8e00ff */
[----:B------:R-:W-:-:S05]  /*01d0*/  IMAD R13, R2, R12, R11 ;  /* 0x0000000c020d7224 */ /* 0x000fca00078e020b */
[----:B---3--:R-:W-:-:S13]  /*01e0*/  ISETP.GE.AND P0, PT, R13, UR4, PT ;  /* 0x000000040d007c0c */ /* 0x008fda000bf06270 */
[----:B------:R-:W-:Y:S05]  /*01f0*/  @P0 BRA `(.L_x_1) ;  /* 0x0000000000300947 */ /* 0x000fea0003800000 */
[----:B0-----:R-:W3:Y:S01]  /*0200*/  LDG.E R0, desc[UR36][R6.64+0x10] ;  /* 0x0000102406007981 */ /* 0x001ee2000c1e1900 */
[----:B------:R-:W-:Y:S01]  /*0210*/  IMAD.MOV.U32 R5, RZ, RZ, 0x7 ;  /* 0x00000007ff057424 */ /* 0x000fe200078e00ff */
[----:B---3--:R-:W0:Y:S03]  /*0220*/  F2I.TRUNC.NTZ R0, R0 ;  /* 0x0000000000007305 */ /* 0x008e26000020f100 */
[----:B0-----:R-:W-:-:S04]  /*0230*/  IMAD R4, R0, R5, 0x6 ;  /* 0x0000000600047424 */ /* 0x001fc800078e0205 */
[----:B------:R-:W-:-:S04]  /*0240*/  IMAD R5, R13, R4, RZ ;  /* 0x000000040d057224 */ /* 0x000fc800078e02ff */
[----:B--2---:R-:W-:-:S06]  /*0250*/  IMAD.WIDE R4, R5, 0x4, R8 ;  /* 0x0000000405047825 */ /* 0x004fcc00078e0208 */
[----:B------:R-:W2:Y:S01]  /*0260*/  LDG.E R4, desc[UR36][R4.64+0x14] ;  /* 0x0000142404047981 */ /* 0x000ea2000c1e1900 */
[----:B------:R-:W-:-:S04]  /*0270*/  IADD3 R11, PT, PT, R11, 0x1, RZ ;  /* 0x000000010b0b7810 */ /* 0x000fc80007ffe0ff */
[----:B------:R-:W-:Y:S01]  /*0280*/  ISETP.NE.AND P0, PT, R11, R12, PT ;  /* 0x0000000c0b00720c */ /* 0x000fe20003f05270 */
[----:B--2---:R-:W0:Y:S02]  /*0290*/  F2I.TRUNC.NTZ R10, R4 ;  /* 0x00000004000a7305 */ /* 0x004e24000020f100 */
[----:B0-----:R-:W-:-:S10]  /*02a0*/  VIMNMX R3, PT, PT, R3, R10, !PT ;  /* 0x0000000a03037248 */ /* 0x001fd40007fe0100 */
[----:B------:R-:W-:Y:S05]  /*02b0*/  @P0 BRA `(.L_x_2) ;  /* 0xfffffffc00c00947 */ /* 0x000fea000383ffff */
.L_x_1:
[----:B------:R-:W-:Y:S05]  /*02c0*/  BSYNC.RECONVERGENT B0 ;  /* 0x0000000000007941 */ /* 0x000fea0003800200 */
.L_x_0:
[----:B------:R-:W1:Y:S01]  /*02d0*/  LDCU.64 UR4, c[0x0][0x3a0] ;  /* 0x00007400ff0477ac */ /* 0x000e620008000a00 */
[----:B------:R-:W-:Y:S02]  /*02e0*/  MOV R0, 0x0 ;  /* 0x0000000000007802 */ /* 0x000fe40000000f00 */
[----:B------:R-:W-:Y:S02]  /*02f0*/  ISETP.GE.AND P0, PT, R12, 0x1, PT ;  /* 0x000000010c00780c */ /* 0x000fe40003f06270 */
[----:B0-----:R0:W3:Y:S02]  /*0300*/  LDC.64 R6, c[0x4][R0] ;  /* 0x0100000000067b82 */ /* 0x0010e40000000a00 */
[----:B------:R-:W-:Y:S01]  /*0310*/  P2R R16, PR, RZ, 0x1 ;  /* 0x00000001ff107803 */ /* 0x000fe20000000000 */
[C---:B-1----:R-:W-:Y:S02]  /*0320*/  VIADD R25, R3.reuse, UR5 ;  /* 0x0000000503197c36 */ /* 0x042fe40008000000 */
[----:B------:R-:W-:-:S02]  /*0330*/  IMAD R29, R3, UR5, RZ ;  /* 0x00000005031d7c24 */ /* 0x000fc4000f8e02ff */
[----:B------:R-:W-:-:S04]  /*0340*/  VIADD R4, R25, UR4 ;  /* 0x0000000419047c36 */ /* 0x000fc80008000000 */
[----:B------:R-:W-:-:S04]  /*0350*/  IMAD R4, R29, 0x3, R4 ;  /* 0x000000031d047824 */ /* 0x000fc800078e0204 */
[----:B------:R-:W-:-:S05]  /*0360*/  IMAD.SHL.U32 R4, R4, 0x4, RZ ;  /* 0x0000000404047824 */ /* 0x000fca00078e00ff */
[----:B0-----:R-:W-:-:S07]  /*0370*/  SHF.R.S32.HI R5, RZ, 0x1f, R4 ;  /* 0x0000001fff057819 */ /* 0x001fce0000011404 */
[----:B------:R-:W-:-:S07]  /*0380*/  LEPC R20, `(.L_x_3) ;  /* 0x000000001014794e */ /* 0x000fce0000000000 */
[----:B--23--:R-:W-:Y:S05]  /*0390*/  CALL.ABS.NOINC R6 ;  /* 0x0000000006007343 */ /* 0x00cfea0003c00000 */
.L_x_3:
[----:B------:R-:W-:Y:S01]  /*03a0*/  ISETP.NE.AND P6, PT, R16, RZ, PT ;  /* 0x000000ff1000720c */ /* 0x000fe20003fc5270 */
[----:B------:R-:W-:-:S12]  /*03b0*/  BSSY.RECONVERGENT B1, `(.L_x_4) ;  /* 0x0000976000017945 */ /* 0x000fd80003800200 */
[----:B------:R-:W-:Y:S05]  /*03c0*/  @!P6 BRA `(.L_x_5) ;  /* 0x0000009400d0e947 */ /* 0x000fea0003800000 */
[----:B------:R-:W0:Y:S01]  /*03d0*/  LDC R9, c[0x0][0x3a4] ;  /* 0x0000e900ff097b82 */ /* 0x000e220000000800 */
[----:B------:R-:W-:Y:S01]  /*03e0*/  IMAD.WIDE R24, R25, 0x4, R4 ;  /* 0x0000000419187825 */ /* 0x000fe200078e0204 */
[----:B------:R-:W-:-:S03]  /*03f0*/  SHF.L.U32 R29, R29, 0x1, RZ ;  /* 0x000000011d1d7819 */ /* 0x000fc600000006ff */
[----:B------:R-:W-:Y:S02]  /*0400*/  IMAD.MOV.U32 R3, RZ, RZ, RZ ;  /* 0x000000ffff037224 */ /* 0x000fe400078e00ff */
[----:B------:R-:W-:-:S04]  /*0410*/  IMAD.WIDE R28, R29, 0x4, R24 ;  /* 0x000000041d1c7825 */ /* 0x000fc800078e0218 */
[C---:B0-----:R-:W-:Y:S01]  /*0420*/  IMAD.WIDE R26, R9.reuse, 0x4, R4 ;  /* 0x00000004091a7825 */ /* 0x041fe200078e0204 */
[C---:B------:R-:W-:Y:S02]  /*0430*/  LOP3.LUT R6, R9.reuse, 0xf, RZ, 0xc0, !PT ;  /* 0x0000000f09067812 */ /* 0x040fe400078ec0ff */
[C---:B------:R-:W-:Y:S02]  /*0440*/  LOP3.LUT R7, R9.reuse, 0x7, RZ, 0xc0, !PT ;  /* 0x0000000709077812 */ /* 0x040fe400078ec0ff */
[C---:B------:R-:W-:Y:S02]  /*0450*/  LOP3.LUT R8, R9.reuse, 0x3, RZ, 0xc0, !PT ;  /* 0x0000000309087812 */ /* 0x040fe400078ec0ff */
[----:B------:R-:W-:-:S07]  /*0460*/  LOP3.LUT R9, R9, 0x7ffffff8, RZ, 0xc0, !PT ;  /* 0x7ffffff809097812 */ /* 0x000fce00078ec0ff */
.L_x_140:
[----:B------:R-:W0:Y:S01]  /*0470*/  LDCU UR4, c[0x0][0x390] ;  /* 0x00007200ff0477ac */ /* 0x000e220008000800 */
[----:B-1----:R-:W1:Y:S01]  /*0480*/  LDCU UR5, c[0x0][0x3a0] ;  /* 0x00007400ff0577ac */ /* 0x002e620008000800 */
[----:B0-----:R-:W-:-:S05]  /*0490*/  IMAD R11, R2, UR4, R3 ;  /* 0x00000004020b7c24 */ /* 0x001fca000f8e0203 */
[----:B-1----:R-:W-:-:S13]  /*04a0*/  ISETP.GE.AND P0, PT, R11, UR5, PT ;  /* 0x000000050b007c0c */ /* 0x002fda000bf06270 */
[----:B--2345:R-:W-:Y:S05]  /*04b0*/  @P0 BRA `(.L_x_5) ;  /* 0x0000009400940947 */ /* 0x03cfea0003800000 */
[----:B------:R-:W0:Y:S08]  /*04c0*/  LDC.64 R12, c[0x0][0x380] ;  /* 0x0000e000ff0c7b82 */ /* 0x000e300000000a00 */
[----:B------:R-:W1:Y:S01]  /*04d0*/  LDC.64 R30, c[0x0][0x380] ;  /* 0x0000e000ff1e7b82 */ /* 0x000e620000000a00 */
[----:B------:R-:W-:Y:S01]  /*04e0*/  IMAD.MOV.U32 R15, RZ, RZ, 0x7 ;  /* 0x00000007ff0f7424 */ /* 0x000fe200078e00ff */
[----:B------:R-:W2:Y:S01]  /*04f0*/  LDCU UR4, c[0x0][0x3a4] ;  /* 0x00007480ff0477ac */ /* 0x000ea20008000800 */
[----:B0-----:R-:W3:Y:S02]  /*0500*/  LDG.E R12, desc[UR36][R12.64+0x10] ;  /* 0x000010240c0c7981 */ /* 0x001ee4000c1e1900 */
[----:B---3--:R-:W0:Y:S02]  /*0510*/  F2I.TRUNC.NTZ R0, R12 ;  /* 0x0000000c00007305 */ /* 0x008e24000020f100 */
[----:B0-----:R-:W-:-:S04]  /*0520*/  IMAD R0, R0, R15, 0x6 ;  /* 0x0000000600007424 */ /* 0x001fc800078e020f */
[----:B------:R-:W-:-:S04]  /*0530*/  IMAD R11, R11, R0, RZ ;  /* 0x000000000b0b7224 */ /* 0x000fc800078e02ff */
[----:B-1----:R-:W-:-:S05]  /*0540*/  IMAD.WIDE R30, R11, 0x4, R30 ;  /* 0x000000040b1e7825 */ /* 0x002fca00078e021e */
[----:B------:R-:W3:Y:S01]  /*0550*/  LDG.E R10, desc[UR36][R30.64+0x14] ;  /* 0x000014241e0a7981 */ /* 0x000ee2000c1e1900 */
[----:B--2---:R-:W-:Y:S01]  /*0560*/  IMAD.U32 R21, RZ, RZ, UR4 ;  /* 0x00000004ff157e24 */ /* 0x004fe2000f8e00ff */
[----:B------:R-:W-:Y:S04]  /*0570*/  BSSY.RECONVERGENT B0, `(.L_x_6) ;  /* 0x0000955000007945 */ /* 0x000fe80003800200 */
[C---:B------:R-:W-:Y:S02]  /*0580*/  IADD3 R11, PT, PT, R21.reuse, -0x1, RZ ;  /* 0xffffffff150b7810 */ /* 0x040fe40007ffe0ff */
[----:B------:R-:W-:Y:S01]  /*0590*/  LOP3.LUT R12, R21, 0x1, RZ, 0xc0, !PT ;  /* 0x00000001150c7812 */ /* 0x000fe200078ec0ff */
[----:B---3--:R-:W0:Y:S02]  /*05a0*/  F2I.TRUNC.NTZ R10, R10 ;  /* 0x0000000a000a7305 */ /* 0x008e24000020f100 */
[----:B0-----:R-:W-:-:S13]  /*05b0*/  ISETP.NE.AND P0, PT, R10, RZ, PT ;  /* 0x000000ff0a00720c */ /* 0x001fda0003f05270 */
[----:B------:R-:W-:Y:S05]  /*05c0*/  @P0 BRA `(.L_x_7) ;  /* 0x0000001000c80947 */ /* 0x000fea0003800000 */
[----:B------:R-:W-:-:S13]  /*05d0*/  ISETP.GE.AND P0, PT, R21, 0x1, PT ;  /* 0x000000011500780c */ /* 0x000fda0003f06270 */
[----:B------:R-:W-:Y:S05]  /*05e0*/  @!P0 BRA `(.L_x_8) ;  /* 0x0000009400348947 */ /* 0x000fea0003800000 */
[----:B------:R-:W-:Y:S01]  /*05f0*/  ISETP.GE.U32.AND P0, PT, R11, 0x3, PT ;  /* 0x000000030b00780c */ /* 0x000fe20003f06070 */
[----:B------:R-:W-:-:S12]  /*0600*/  IMAD.MOV.U32 R0, RZ, RZ, RZ ;  /* 0x000000ffff007224 */ /* 0x000fd800078e00ff */
[----:B------:R-:W-:Y:S05]  /*0610*/  @!P0 BRA `(.L_x_9) ;  /* 0x0000000800a08947 */ /* 0x000fea0003800000 */
[----:B------:R-:W-:Y:S01]  /*0620*/  BSSY.RECONVERGENT B2, `(.L_x_10) ;  /* 0x00000a6000027945 */ /* 0x000fe20003800200 */
[----:B------:R-:W-:-:S07]  /*0630*/  IMAD.MOV.U32 R0, RZ, RZ, RZ ;  /* 0x000000ffff007224 */ /* 0x000fce00078e00ff */
.L_x_11:
[----:B-1----:R-:W0:Y:S01]  /*0640*/  LDC.64 R14, c[0x0][0x398] ;  /* 0x0000e600ff0e7b82 */ /* 0x002e220000000a00 */
[----:B------:R-:W2:Y:S04]  /*0650*/  LDG.E R20, desc[UR36][R30.64+0x14] ;  /* 0x000014241e147981 */ /* 0x000ea8000c1e1900 */
[----:B------:R-:W3:Y:S04]  /*0660*/  LDG.E R13, desc[UR36][R30.64] ;  /* 0x000000241e0d7981 */ /* 0x000ee8000c1e1900 */
[----:B------:R-:W4:Y:S04]  /*0670*/  LDG.E R18, desc[UR36][R30.64+0x4] ;  /* 0x000004241e127981 */ /* 0x000f28000c1e1900 */
[----:B------:R-:W5:Y:S01]  /*0680*/  LDG.E R22, desc[UR36][R30.64+0x10] ;  /* 0x000010241e167981 */ /* 0x000f62000c1e1900 */
[----:B0-----:R-:W-:-:S05]  /*0690*/  IMAD.WIDE.U32 R14, R0, 0x8, R14 ;  /* 0x00000008000e7825 */ /* 0x001fca00078e000e */
[----:B------:R-:W3:Y:S04]  /*06a0*/  LDG.E R16, desc[UR36][R14.64] ;  /* 0x000000240e107981 */ /* 0x000ee8000c1e1900 */
[----:B------:R-:W4:Y:S01]  /*06b0*/  LDG.E R19, desc[UR36][R14.64+0x4] ;  /* 0x000004240e137981 */ /* 0x000f22000c1e1900 */
[----:B------:R-:W0:Y:S01]  /*06c0*/  LDC.64 R10, c[0x0][0x3a8] ;  /* 0x0000ea00ff0a7b82 */ /* 0x000e220000000a00 */
[----:B--2---:R-:W1:Y:S02]  /*06d0*/  F2I.TRUNC.NTZ R20, R20 ;  /* 0x0000001400147305 */ /* 0x004e64000020f100 */
[C---:B-1----:R-:W-:Y:S01]  /*06e0*/  VIADD R17, R20.reuse, 0x1 ;  /* 0x0000000114117836 */ /* 0x042fe20000000000 */
[----:B------:R-:W-:-:S04]  /*06f0*/  SHF.L.U32 R23, R20, 0x1, RZ ;  /* 0x0000000114177819 */ /* 0x000fc800000006ff */
[----:B------:R-:W-:Y:S01]  /*0700*/  I2FP.F32.S32 R33, R17 ;  /* 0x0000001100217245 */ /* 0x000fe20000201400 */
[----:B---3--:R-:W-:Y:S01]  /*0710*/  FADD R13, R13, R16 ;  /* 0x000000100d0d7221 */ /* 0x008fe20000000000 */
[----:B------:R-:W-:-:S04]  /*0720*/  IMAD.WIDE R16, R23, 0x4, R30 ;  /* 0x0000000417107825 */ /* 0x000fc800078e021e */
[----:B----4-:R-:W-:Y:S01]  /*0730*/  FADD R23, R18, R19 ;  /* 0x0000001312177221 */ /* 0x010fe20000000000 */
[----:B------:R-:W-:Y:S04]  /*0740*/  STG.E desc[UR36][R30.64+0x14], R33 ;  /* 0x000014211e007986 */ /* 0x000fe8000c101924 */
[----:B------:R-:W-:Y:S04]  /*0750*/  STG.E desc[UR36][R16.64+0x18], R13 ;  /* 0x0000180d10007986 */ /* 0x000fe8000c101924 */
[----:B------:R1:W-:Y:S04]  /*0760*/  STG.E desc[UR36][R16.64+0x1c], R23 ;  /* 0x00001c1710007986 */ /* 0x0003e8000c101924 */
[----:B0-----:R-:W2:Y:S01]  /*0770*/  LDG.E R35, desc[UR36][R10.64] ;  /* 0x000000240a237981 */ /* 0x001ea2000c1e1900 */
[----:B-----5:R-:W0:Y:S01]  /*0780*/  F2I.TRUNC.NTZ R22, R22 ;  /* 0x0000001600167305 */ /* 0x020e22000020f100 */
[----:B------:R-:W-:-:S05]  /*0790*/  IMAD.SHL.U32 R19, R20, 0x4, RZ ;  /* 0x0000000414137824 */ /* 0x000fca00078e00ff */
[----:B------:R-:W-:Y:S01]  /*07a0*/  SHF.R.S32.HI R37, RZ, 0x1f, R19 ;  /* 0x0000001fff257819 */ /* 0x000fe20000011413 */
[----:B0-----:R-:W-:-:S05]  /*07b0*/  IMAD.SHL.U32 R18, R22, 0x2, RZ ;  /* 0x0000000216127824 */ /* 0x001fca00078e00ff */
[----:B------:R-:W-:-:S04]  /*07c0*/  IADD3 R19, P0, PT, R18, R19, RZ ;  /* 0x0000001312137210 */ /* 0x000fc80007f1e0ff */
[----:B------:R-:W-:Y:S02]  /*07d0*/  LEA.HI.X.SX32 R37, R18, R37, 0x1, P0 ;  /* 0x0000002512257211 */ /* 0x000fe400000f0eff */
[----:B------:R-:W-:-:S04]  /*07e0*/  LEA R18, P0, R19, R30, 0x2 ;  /* 0x0000001e13127211 */ /* 0x000fc800078010ff */
[----:B------:R-:W-:-:S05]  /*07f0*/  LEA.HI.X R19, R19, R31, R37, 0x2, P0 ;  /* 0x0000001f13137211 */ /* 0x000fca00000f1425 */
[----:B--2---:R-:W-:Y:S04]  /*0800*/  STG.E desc[UR36][R18.64+0x18], R35 ;  /* 0x0000182312007986 */ /* 0x004fe8000c101924 */
[----:B-1----:R-:W2:Y:S04]  /*0810*/  LDG.E R23, desc[UR36][R10.64+0x4] ;  /* 0x000004240a177981 */ /* 0x002ea8000c1e1900 */
[----:B--2---:R0:W-:Y:S04]  /*0820*/  STG.E desc[UR36][R18.64+0x1c], R23 ;  /* 0x00001c1712007986 */ /* 0x0041e8000c101924 */
[----:B------:R-:W2:Y:S01]  /*0830*/  LDG.E R33, desc[UR36][R10.64+0x8] ;  /* 0x000008240a217981 */ /* 0x000ea2000c1e1900 */
[----:B------:R-:W-:Y:S01]  /*0840*/  IMAD R13, R22, 0x6, RZ ;  /* 0x00000006160d7824 */ /* 0x000fe200078e02ff */
[----:B------:R-:W-:-:S04]  /*0850*/  SHF.R.S32.HI R16, RZ, 0x1f, R20 ;  /* 0x0000001fff107819 */ /* 0x000fc80000011414 */
[----:B------:R-:W-:Y:S01]  /*0860*/  IADD3 R17, P0, PT, R20, R13, RZ ;  /* 0x0000000d14117210 */ /* 0x000fe20007f1e0ff */
[----:B--2---:R1:W-:Y:S04]  /*0870*/  STG.E desc[UR36][R18.64+0x20], R33 ;  /* 0x0000202112007986 */ /* 0x0043e8000c101924 */
[----:B------:R-:W2:Y:S01]  /*0880*/  LDG.E R37, desc[UR36][R10.64+0xc] ;  /* 0x00000c240a257981 */ /* 0x000ea2000c1e1900 */
[----:B------:R-:W-:Y:S02]  /*0890*/  LEA.HI.X.SX32 R13, R13, R16, 0x1, P0 ;  /* 0x000000100d0d7211 */ /* 0x000fe400000f0eff */
[----:B------:R-:W-:-:S04]  /*08a0*/  LEA R16, P0, R17, R30, 0x2 ;  /* 0x0000001e11107211 */ /* 0x000fc800078010ff */
[----:B------:R-:W-:Y:S01]  /*08b0*/  LEA.HI.X R17, R17, R31, R13, 0x2, P0 ;  /* 0x0000001f11117211 */ /* 0x000fe200000f140d */
[----:B------:R-:W-:Y:S01]  /*08c0*/  IMAD.MOV.U32 R13, RZ, RZ, 0x3f800000 ;  /* 0x3f800000ff0d7424 */ /* 0x000fe200078e00ff */
[----:B--2---:R-:W-:Y:S04]  /*08d0*/  STG.E desc[UR36][R18.64+0x24], R37 ;  /* 0x0000242512007986 */ /* 0x004fe8000c101924 */
[----:B------:R2:W-:Y:S04]  /*08e0*/  STG.E desc[UR36][R16.64+0x18], R13 ;  /* 0x0000180d10007986 */ /* 0x0005e8000c101924 */
[----:B------:R-:W3:Y:S04]  /*08f0*/  LDG.E R32, desc[UR36][R30.64+0x14] ;  /* 0x000014241e207981 */ /* 0x000ee8000c1e1900 */
[----:B------:R-:W4:Y:S04]  /*0900*/  LDG.E R20, desc[UR36][R30.64] ;  /* 0x000000241e147981 */ /* 0x000f28000c1e1900 */
[----:B0-----:R-:W4:Y:S04]  /*0910*/  LDG.E R23, desc[UR36][R14.64+0x8] ;  /* 0x000008240e177981 */ /* 0x001f28000c1e1900 */
[----:B------:R-:W5:Y:S04]  /*0920*/  LDG.E R22, desc[UR36][R30.64+0x4] ;  /* 0x000004241e167981 */ /* 0x000f68000c1e1900 */
[----:B-1----:R-:W5:Y:S04]  /*0930*/  LDG.E R33, desc[UR36][R14.64+0xc] ;  /* 0x00000c240e217981 */ /* 0x002f68000c1e1900 */
[----:B------:R-:W2:Y:S01]  /*0940*/  LDG.E R36, desc[UR36][R30.64+0x10] ;  /* 0x000010241e247981 */ /* 0x000ea2000c1e1900 */
[----:B---3--:R-:W0:Y:S01]  /*0950*/  F2I.TRUNC.NTZ R32, R32 ;  /* 0x0000002000207305 */ /* 0x008e22000020f100 */
[----:B----4-:R-:W-:Y:S01]  /*0960*/  FADD R23, R20, R23 ;  /* 0x0000001714177221 */ /* 0x010fe20000000000 */
[C---:B0-----:R-:W-:Y:S01]  /*0970*/  IADD3 R34, PT, PT, R32.reuse, 0x1, RZ ;  /* 0x0000000120227810 */ /* 0x041fe20007ffe0ff */
[----:B------:R-:W-:-:S02]  /*0980*/  IMAD.SHL.U32 R39, R32, 0x2, RZ ;  /* 0x0000000220277824 */ /* 0x000fc400078e00ff */
[----:B-----5:R-:W-:Y:S01]  /*0990*/  FADD R33, R22, R33 ;  /* 0x0000002116217221 */ /* 0x020fe20000000000 */
[----:B------:R-:W-:Y:S01]  /*09a0*/  I2FP.F32.S32 R35, R34 ;  /* 0x0000002200237245 */ /* 0x000fe20000201400 */
[----:B--2---:R-:W-:-:S04]  /*09b0*/  IMAD.WIDE R16, R39, 0x4, R30 ;  /* 0x0000000427107825 */ /* 0x004fc800078e021e */
[----:B------:R-:W-:Y:S04]  /*09c0*/  STG.E desc[UR36][R30.64+0x14], R35 ;  /* 0x000014231e007986 */ /* 0x000fe8000c101924 */
[----:B------:R0:W-:Y:S04]  /*09d0*/  STG.E desc[UR36][R16.64+0x18], R23 ;  /* 0x0000181710007986 */ /* 0x0001e8000c101924 */
[----:B------:R1:W-:Y:S04]  /*09e0*/  STG.E desc[UR36][R16.64+0x1c], R33 ;  /* 0x00001c2110007986 */ /* 0x0003e8000c101924 */
[----:B------:R-:W2:Y:S01]  /*09f0*/  LDG.E R37, desc[UR36][R10.64] ;  /* 0x000000240a257981 */ /* 0x000ea2000c1e1900 */
[----:B------:R-:W3:Y:S01]  /*0a00*/  F2I.TRUNC.NTZ R36, R36 ;  /* 0x0000002400247305 */ /* 0x000ee2000020f100 */
[----:B------:R-:W-:-:S05]  /*0a10*/  IMAD.SHL.U32 R19, R32, 0x4, RZ ;  /* 0x0000000420137824 */ /* 0x000fca00078e00ff */
[----:B------:R-:W-:Y:S01]  /*0a20*/  SHF.R.S32.HI R39, RZ, 0x1f, R19 ;  /* 0x0000001fff277819 */ /* 0x000fe20000011413 */
[----:B---3--:R-:W-:-:S05]  /*0a30*/  IMAD.SHL.U32 R18, R36, 0x2, RZ ;  /* 0x0000000224127824 */ /* 0x008fca00078e00ff */
[----:B------:R-:W-:-:S04]  /*0a40*/  IADD3 R19, P0, PT, R18, R19, RZ ;  /* 0x0000001312137210 */ /* 0x000fc80007f1e0ff */
[----:B------:R-:W-:Y:S02]  /*0a50*/  LEA.HI.X.SX32 R39, R18, R39, 0x1, P0 ;  /* 0x0000002712277211 */ /* 0x000fe400000f0eff */
[----:B------:R-:W-:-:S04]  /*0a60*/  LEA R18, P0, R19, R30, 0x2 ;  /* 0x0000001e13127211 */ /* 0x000fc800078010ff */
[----:B------:R-:W-:-:S05]  /*0a70*/  LEA.HI.X R19, R19, R31, R39, 0x2, P0 ;  /* 0x0000001f13137211 */ /* 0x000fca00000f1427 */
[----:B--2---:R-:W-:Y:S04]  /*0a80*/  STG.E desc[UR36][R18.64+0x18], R37 ;  /* 0x0000182512007986 */ /* 0x004fe8000c101924 */
[----:B0-----:R-:W2:Y:S04]  /*0a90*/  LDG.E R23, desc[UR36][R10.64+0x4] ;  /* 0x000004240a177981 */ /* 0x001ea8000c1e1900 */
[----:B--2---:R0:W-:Y:S04]  /*0aa0*/  STG.E desc[UR36][R18.64+0x1c], R23 ;  /* 0x00001c1712007986 */ /* 0x0041e8000c101924 */
[----:B-1----:R-:W2:Y:S01]  /*0ab0*/  LDG.E R33, desc[UR36][R10.64+0x8] ;  /* 0x000008240a217981 */ /* 0x002ea2000c1e1900 */
        /* <DEDUP_REMOVED lines=8> */
[----:B--2---:R2:W-:Y:S04]  /*0b40*/  STG.E desc[UR36][R18.64+0x24], R35 ;  /* 0x0000242312007986 */ /* 0x0045e8000c101924 */
[----:B------:R3:W-:Y:S04]  /*0b50*/  STG.E desc[UR36][R16.64+0x18], R13 ;  /* 0x0000180d10007986 */ /* 0x0007e8000c101924 */
[----:B------:R-:W4:Y:S04]  /*0b60*/  LDG.E R32, desc[UR36][R30.64+0x14] ;  /* 0x000014241e207981 */ /* 0x000f28000c1e1900 */
[----:B------:R-:W5:Y:S04]  /*0b70*/  LDG.E R20, desc[UR36][R30.64] ;  /* 0x000000241e147981 */ /* 0x000f68000c1e1900 */
[----:B0-----:R-:W5:Y:S04]  /*0b80*/  LDG.E R23, desc[UR36][R14.64+0x10] ;  /* 0x000010240e177981 */ /* 0x001f68000c1e1900 */
[----:B------:R-:W2:Y:S04]  /*0b90*/  LDG.E R22, desc[UR36][R30.64+0x4] ;  /* 0x000004241e167981 */ /* 0x000ea8000c1e1900 */
[----:B-1----:R-:W2:Y:S04]  /*0ba0*/  LDG.E R33, desc[UR36][R14.64+0x14] ;  /* 0x000014240e217981 */ /* 0x002ea8000c1e1900 */
[----:B------:R-:W3:Y:S01]  /*0bb0*/  LDG.E R36, desc[UR36][R30.64+0x10] ;  /* 0x000010241e247981 */ /* 0x000ee2000c1e1900 */
[----:B----4-:R-:W0:Y:S01]  /*0bc0*/  F2I.TRUNC.NTZ R32, R32 ;  /* 0x0000002000207305 */ /* 0x010e22000020f100 */
[----:B-----5:R-:W-:Y:S01]  /*0bd0*/  FADD R23, R20, R23 ;  /* 0x0000001714177221 */ /* 0x020fe20000000000 */
[C---:B0-----:R-:W-:Y:S01]  /*0be0*/  IADD3 R34, PT, PT, R32.reuse, 0x1, RZ ;  /* 0x0000000120227810 */ /* 0x041fe20007ffe0ff */
[----:B------:R-:W-:-:S02]  /*0bf0*/  IMAD.SHL.U32 R37, R32, 0x2, RZ ;  /* 0x0000000220257824 */ /* 0x000fc400078e00ff */
[----:B--2---:R-:W-:Y:S01]  /*0c00*/  FADD R33, R22, R33 ;  /* 0x0000002116217221 */ /* 0x004fe20000000000 */
[----:B------:R-:W-:Y:S01]  /*0c10*/  I2FP.F32.S32 R35, R34 ;  /* 0x0000002200237245 */ /* 0x000fe20000201400 */
[----:B---3--:R-:W-:-:S04]  /*0c20*/  IMAD.WIDE R16, R37, 0x4, R30 ;  /* 0x0000000425107825 */ /* 0x008fc800078e021e */
        /* <DEDUP_REMOVED lines=27> */
[----:B0-----:R-:W5:Y:S04]  /*0de0*/  LDG.E R23, desc[UR36][R14.64+0x18] ;  /* 0x000018240e177981 */ /* 0x001f68000c1e1900 */
[----:B------:R-:W5:Y:S04]  /*0df0*/  LDG.E R20, desc[UR36][R30.64] ;  /* 0x000000241e147981 */ /* 0x000f68000c1e1900 */
[----:B-1----:R-:W2:Y:S04]  /*0e00*/  LDG.E R33, desc[UR36][R14.64+0x1c] ;  /* 0x00001c240e217981 */ /* 0x002ea8000c1e1900 */
[----:B------:R-:W2:Y:S04]  /*0e10*/  LDG.E R22, desc[UR36][R30.64+0x4] ;  /* 0x000004241e167981 */ /* 0x000ea8000c1e1900 */
        /* <DEDUP_REMOVED lines=8> */
[----:B------:R0:W-:Y:S04]  /*0ea0*/  STG.E desc[UR36][R30.64+0x14], R19 ;  /* 0x000014131e007986 */ /* 0x0001e8000c101924 */
[----:B------:R1:W-:Y:S04]  /*0eb0*/  STG.E desc[UR36][R16.64+0x18], R23 ;  /* 0x0000181710007986 */ /* 0x0003e8000c101924 */
[----:B------:R2:W-:Y:S04]  /*0ec0*/  STG.E desc[UR36][R16.64+0x1c], R33 ;  /* 0x00001c2110007986 */ /* 0x0005e8000c101924 */
[----:B------:R-:W3:Y:S01]  /*0ed0*/  LDG.E R35, desc[UR36][R10.64] ;  /* 0x000000240a237981 */ /* 0x000ee2000c1e1900 */
[----:B------:R-:W4:Y:S01]  /*0ee0*/  F2I.TRUNC.NTZ R36, R36 ;  /* 0x0000002400247305 */ /* 0x000f22000020f100 */
[----:B------:R-:W-:-:S05]  /*0ef0*/  IMAD.SHL.U32 R15, R32, 0x4, RZ ;  /* 0x00000004200f7824 */ /* 0x000fca00078e00ff */
[----:B------:R-:W-:Y:S01]  /*0f00*/  SHF.R.S32.HI R37, RZ, 0x1f, R15 ;  /* 0x0000001fff257819 */ /* 0x000fe2000001140f */
[----:B----4-:R-:W-:-:S05]  /*0f10*/  IMAD.SHL.U32 R14, R36, 0x2, RZ ;  /* 0x00000002240e7824 */ /* 0x010fca00078e00ff */
[----:B------:R-:W-:-:S04]  /*0f20*/  IADD3 R15, P0, PT, R14, R15, RZ ;  /* 0x0000000f0e0f7210 */ /* 0x000fc80007f1e0ff */
[----:B------:R-:W-:Y:S02]  /*0f30*/  LEA.HI.X.SX32 R37, R14, R37, 0x1, P0 ;  /* 0x000000250e257211 */ /* 0x000fe400000f0eff */
[----:B------:R-:W-:-:S04]  /*0f40*/  LEA R14, P0, R15, R30, 0x2 ;  /* 0x0000001e0f0e7211 */ /* 0x000fc800078010ff */
[----:B------:R-:W-:-:S05]  /*0f50*/  LEA.HI.X R15, R15, R31, R37, 0x2, P0 ;  /* 0x0000001f0f0f7211 */ /* 0x000fca00000f1425 */
[----:B---3--:R-:W-:Y:S04]  /*0f60*/  STG.E desc[UR36][R14.64+0x18], R35 ;  /* 0x000018230e007986 */ /* 0x008fe8000c101924 */
[----:B0-----:R-:W3:Y:S04]  /*0f70*/  LDG.E R19, desc[UR36][R10.64+0x4] ;  /* 0x000004240a137981 */ /* 0x001ee8000c1e1900 */
[----:B---3--:R0:W-:Y:S04]  /*0f80*/  STG.E desc[UR36][R14.64+0x1c], R19 ;  /* 0x00001c130e007986 */ /* 0x0081e8000c101924 */
[----:B-1----:R-:W3:Y:S01]  /*0f90*/  LDG.E R23, desc[UR36][R10.64+0x8] ;  /* 0x000008240a177981 */ /* 0x002ee2000c1e1900 */
[----:B--2---:R-:W-:Y:S01]  /*0fa0*/  IMAD R17, R36, 0x6, RZ ;  /* 0x0000000624117824 */ /* 0x004fe200078e02ff */
[----:B------:R-:W-:-:S04]  /*0fb0*/  SHF.R.S32.HI R16, RZ, 0x1f, R32 ;  /* 0x0000001fff107819 */ /* 0x000fc80000011420 */
[----:B------:R-:W-:Y:S01]  /*0fc0*/  IADD3 R37, P0, PT, R32, R17, RZ ;  /* 0x0000001120257210 */ /* 0x000fe20007f1e0ff */
[----:B---3--:R1:W-:Y:S04]  /*0fd0*/  STG.E desc[UR36][R14.64+0x20], R23 ;  /* 0x000020170e007986 */ /* 0x0083e8000c101924 */
[----:B------:R-:W2:Y:S01]  /*0fe0*/  LDG.E R33, desc[UR36][R10.64+0xc] ;  /* 0x00000c240a217981 */ /* 0x000ea2000c1e1900 */
[----:B------:R-:W-:Y:S02]  /*0ff0*/  LEA.HI.X.SX32 R17, R17, R16, 0x1, P0 ;  /* 0x0000001011117211 */ /* 0x000fe400000f0eff */
[----:B------:R-:W-:-:S04]  /*1000*/  LEA R16, P0, R37, R30, 0x2 ;  /* 0x0000001e25107211 */ /* 0x000fc800078010ff */
[----:B------:R-:W-:Y:S02]  /*1010*/  LEA.HI.X R17, R37, R31, R17, 0x2, P0 ;  /* 0x0000001f25117211 */ /* 0x000fe400000f1411 */
[----:B0-----:R-:W-:Y:S02]  /*1020*/  LOP3.LUT R19, R21, 0x7ffffffc, RZ, 0xc0, !PT ;  /* 0x7ffffffc15137812 */ /* 0x001fe400078ec0ff */
[----:B------:R-:W-:-:S04]  /*1030*/  IADD3 R0, PT, PT, R0, 0x4, RZ ;  /* 0x0000000400007810 */ /* 0x000fc80007ffe0ff */
[----:B------:R-:W-:Y:S01]  /*1040*/  ISETP.NE.AND P0, PT, R0, R19, PT ;  /* 0x000000130000720c */ /* 0x000fe20003f05270 */
[----:B--2---:R1:W-:Y:S04]  /*1050*/  STG.E desc[UR36][R14.64+0x24], R33 ;  /* 0x000024210e007986 */ /* 0x0043e8000c101924 */
[----:B------:R1:W-:Y:S08]  /*1060*/  STG.E desc[UR36][R16.64+0x18], R13 ;  /* 0x0000180d10007986 */ /* 0x0003f0000c101924 */
[----:B------:R-:W-:Y:S05]  /*1070*/  @P0 BRA `(.L_x_11) ;  /* 0xfffffff400700947 */ /* 0x000fea000383ffff */
[----:B------:R-:W-:Y:S05]  /*1080*/  BSYNC.RECONVERGENT B2 ;  /* 0x0000000000027941 */ /* 0x000fea0003800200 */
.L_x_10:
[----:B------:R-:W-:-:S07]  /*1090*/  IMAD.MOV.U32 R0, RZ, RZ, R19 ;  /* 0x000000ffff007224 */ /* 0x000fce00078e0013 */
.L_x_9:
[----:B------:R-:W-:-:S13]  /*10a0*/  ISETP.NE.AND P0, PT, R8, RZ, PT ;  /* 0x000000ff0800720c */ /* 0x000fda0003f05270 */
[----:B------:R-:W-:Y:S05]  /*10b0*/  @!P0 BRA `(.L_x_8) ;  /* 0x0000008800808947 */ /* 0x000fea0003800000 */
[----:B------:R-:W-:Y:S02]  /*10c0*/  ISETP.NE.AND P1, PT, R8, 0x1, PT ;  /* 0x000000010800780c */ /* 0x000fe40003f25270 */
[----:B------:R-:W-:-:S11]  /*10d0*/  ISETP.NE.AND P0, PT, R12, RZ, PT ;  /* 0x000000ff0c00720c */ /* 0x000fd60003f05270 */
[----:B------:R-:W-:Y:S05]  /*10e0*/  @!P1 BRA `(.L_x_12) ;  /* 0x00000004004c9947 */ /* 0x000fea0003800000 */
        /* <DEDUP_REMOVED lines=10> */
[C---:B-1----:R-:W-:Y:S02]  /*1190*/  VIADD R20, R18.reuse, 0x1 ;  /* 0x0000000112147836 */ /* 0x042fe40000000000 */
[----:B------:R-:W-:-:S03]  /*11a0*/  IMAD.SHL.U32 R21, R18, 0x2, RZ ;  /* 0x0000000212157824 */ /* 0x000fc600078e00ff */
[----:B------:R-:W-:Y:S01]  /*11b0*/  I2FP.F32.S32 R23, R20 ;  /* 0x0000001400177245 */ /* 0x000fe20000201400 */
[----:B---3--:R-:W-:Y:S01]  /*11c0*/  FADD R19, R14, R15 ;  /* 0x0000000f0e137221 */ /* 0x008fe20000000000 */
[----:B------:R-:W-:-:S04]  /*11d0*/  IMAD.WIDE R14, R21, 0x4, R30 ;  /* 0x00000004150e7825 */ /* 0x000fc800078e021e */
[----:B----4-:R-:W-:Y:S01]  /*11e0*/  FADD R21, R16, R17 ;  /* 0x0000001110157221 */ /* 0x010fe20000000000 */
[----:B------:R-:W-:Y:S04]  /*11f0*/  STG.E desc[UR36][R30.64+0x14], R23 ;  /* 0x000014171e007986 */ /* 0x000fe8000c101924 */
[----:B------:R1:W-:Y:S04]  /*1200*/  STG.E desc[UR36][R14.64+0x18], R19 ;  /* 0x000018130e007986 */ /* 0x0003e8000c101924 */
[----:B------:R2:W-:Y:S04]  /*1210*/  STG.E desc[UR36][R14.64+0x1c], R21 ;  /* 0x00001c150e007986 */ /* 0x0005e8000c101924 */
[----:B0-----:R-:W3:Y:S01]  /*1220*/  LDG.E R33, desc[UR36][R10.64] ;  /* 0x000000240a217981 */ /* 0x001ee2000c1e1900 */
[----:B-----5:R-:W0:Y:S01]  /*1230*/  F2I.TRUNC.NTZ R22, R22 ;  /* 0x0000001600167305 */ /* 0x020e22000020f100 */
[----:B------:R-:W-:-:S04]  /*1240*/  SHF.L.U32 R17, R18, 0x2, RZ ;  /* 0x0000000212117819 */ /* 0x000fc800000006ff */
[----:B------:R-:W-:Y:S01]  /*1250*/  SHF.R.S32.HI R35, RZ, 0x1f, R17 ;  /* 0x0000001fff237819 */ /* 0x000fe20000011411 */
[----:B0-----:R-:W-:-:S05]  /*1260*/  IMAD.SHL.U32 R16, R22, 0x2, RZ ;  /* 0x0000000216107824 */ /* 0x001fca00078e00ff */
[----:B------:R-:W-:-:S04]  /*1270*/  IADD3 R17, P1, PT, R16, R17, RZ ;  /* 0x0000001110117210 */ /* 0x000fc80007f3e0ff */
[----:B------:R-:W-:Y:S02]  /*1280*/  LEA.HI.X.SX32 R35, R16, R35, 0x1, P1 ;  /* 0x0000002310237211 */ /* 0x000fe400008f0eff */
[----:B------:R-:W-:-:S04]  /*1290*/  LEA R16, P1, R17, R30, 0x2 ;  /* 0x0000001e11107211 */ /* 0x000fc800078210ff */
[----:B------:R-:W-:-:S05]  /*12a0*/  LEA.HI.X R17, R17, R31, R35, 0x2, P1 ;  /* 0x0000001f11117211 */ /* 0x000fca00008f1423 */
[----:B---3--:R-:W-:Y:S04]  /*12b0*/  STG.E desc[UR36][R16.64+0x18], R33 ;  /* 0x0000182110007986 */ /* 0x008fe8000c101924 */
[----:B-1----:R-:W3:Y:S04]  /*12c0*/  LDG.E R19, desc[UR36][R10.64+0x4] ;  /* 0x000004240a137981 */ /* 0x002ee8000c1e1900 */
[----:B---3--:R-:W-:Y:S04]  /*12d0*/  STG.E desc[UR36][R16.64+0x1c], R19 ;  /* 0x00001c1310007986 */ /* 0x008fe8000c101924 */
[----:B--2---:R-:W2:Y:S01]  /*12e0*/  LDG.E R21, desc[UR36][R10.64+0x8] ;  /* 0x000008240a157981 */ /* 0x004ea2000c1e1900 */
        /* <DEDUP_REMOVED lines=9> */
[----:B--2---:R1:W-:Y:S04]  /*1380*/  STG.E desc[UR36][R16.64+0x24], R23 ;  /* 0x0000241710007986 */ /* 0x0043e8000c101924 */
[----:B------:R2:W-:Y:S04]  /*1390*/  STG.E desc[UR36][R14.64+0x18], R35 ;  /* 0x000018230e007986 */ /* 0x0005e8000c101924 */
[----:B------:R-:W3:Y:S04]  /*13a0*/  LDG.E R22, desc[UR36][R30.64+0x14] ;  /* 0x000014241e167981 */ /* 0x000ee8000c1e1900 */
[----:B0-----:R-:W4:Y:S04]  /*13b0*/  LDG.E R21, desc[UR36][R12.64+0x8] ;  /* 0x000008240c157981 */ /* 0x001f28000c1e1900 */
[----:B------:R-:W4:Y:S04]  /*13c0*/  LDG.E R18, desc[UR36][R30.64] ;  /* 0x000000241e127981 */ /* 0x000f28000c1e1900 */
[----:B------:R-:W5:Y:S04]  /*13d0*/  LDG.E R20, desc[UR36][R12.64+0xc] ;  /* 0x00000c240c147981 */ /* 0x000f68000c1e1900 */
[----:B------:R-:W5:Y:S04]  /*13e0*/  LDG.E R19, desc[UR36][R30.64+0x4] ;  /* 0x000004241e137981 */ /* 0x000f68000c1e1900 */
[----:B------:R-:W2:Y:S01]  /*13f0*/  LDG.E R34, desc[UR36][R30.64+0x10] ;  /* 0x000010241e227981 */ /* 0x000ea2000c1e1900 */
[----:B---3--:R-:W0:Y:S01]  /*1400*/  F2I.TRUNC.NTZ R22, R22 ;  /* 0x0000001600167305 */ /* 0x008e22000020f100 */
[----:B----4-:R-:W-:Y:S01]  /*1410*/  FADD R21, R18, R21 ;  /* 0x0000001512157221 */ /* 0x010fe20000000000 */
[C---:B0-----:R-:W-:Y:S01]  /*1420*/  VIADD R32, R22.reuse, 0x1 ;  /* 0x0000000116207836 */ /* 0x041fe20000000000 */
[----:B------:R-:W-:Y:S01]  /*1430*/  SHF.L.U32 R33, R22, 0x1, RZ ;  /* 0x0000000116217819 */ /* 0x000fe200000006ff */
[----:B-----5:R-:W-:-:S03]  /*1440*/  FADD R19, R19, R20 ;  /* 0x0000001413137221 */ /* 0x020fc60000000000 */
[----:B-1----:R-:W-:Y:S01]  /*1450*/  I2FP.F32.S32 R17, R32 ;  /* 0x0000002000117245 */ /* 0x002fe20000201400 */
[----:B--2---:R-:W-:-:S04]  /*1460*/  IMAD.WIDE R14, R33, 0x4, R30 ;  /* 0x00000004210e7825 */ /* 0x004fc800078e021e */
[----:B------:R0:W-:Y:S04]  /*1470*/  STG.E desc[UR36][R30.64+0x14], R17 ;  /* 0x000014111e007986 */ /* 0x0001e8000c101924 */
[----:B------:R-:W-:Y:S04]  /*1480*/  STG.E desc[UR36][R14.64+0x18], R21 ;  /* 0x000018150e007986 */ /* 0x000fe8000c101924 */
        /* <DEDUP_REMOVED lines=10> */
[----:B--2---:R2:W-:Y:S04]  /*1530*/  STG.E desc[UR36][R12.64+0x18], R23 ;  /* 0x000018170c007986 */ /* 0x0045e8000c101924 */
[----:B0-----:R-:W3:Y:S04]  /*1540*/  LDG.E R17, desc[UR36][R10.64+0x4] ;  /* 0x000004240a117981 */ /* 0x001ee8000c1e1900 */
[----:B---3--:R2:W-:Y:S04]  /*1550*/  STG.E desc[UR36][R12.64+0x1c], R17 ;  /* 0x00001c110c007986 */ /* 0x0085e8000c101924 */
[----:B-1----:R-:W3:Y:S01]  /*1560*/  LDG.E R19, desc[UR36][R10.64+0x8] ;  /* 0x000008240a137981 */ /* 0x002ee2000c1e1900 */
[----:B------:R-:W-:Y:S01]  /*1570*/  IMAD R15, R34, 0x6, RZ ;  /* 0x00000006220f7824 */ /* 0x000fe200078e02ff */
[----:B------:R-:W-:-:S04]  /*1580*/  SHF.R.S32.HI R14, RZ, 0x1f, R22 ;  /* 0x0000001fff0e7819 */ /* 0x000fc80000011416 */
[----:B------:R-:W-:Y:S01]  /*1590*/  IADD3 R33, P1, PT, R22, R15, RZ ;  /* 0x0000000f16217210 */ /* 0x000fe20007f3e0ff */
[----:B---3--:R2:W-:Y:S04]  /*15a0*/  STG.E desc[UR36][R12.64+0x20], R19 ;  /* 0x000020130c007986 */ /* 0x0085e8000c101924 */
[----:B------:R-:W3:Y:S01]  /*15b0*/  LDG.E R21, desc[UR36][R10.64+0xc] ;  /* 0x00000c240a157981 */ /* 0x000ee2000c1e1900 */
[----:B------:R-:W-:Y:S02]  /*15c0*/  LEA.HI.X.SX32 R15, R15, R14, 0x1, P1 ;  /* 0x0000000e0f0f7211 */ /* 0x000fe400008f0eff */
[----:B------:R-:W-:-:S04]  /*15d0*/  LEA R14, P1, R33, R30, 0x2 ;  /* 0x0000001e210e7211 */ /* 0x000fc800078210ff */
[----:B------:R-:W-:Y:S01]  /*15e0*/  LEA.HI.X R15, R33, R31, R15, 0x2, P1 ;  /* 0x0000001f210f7211 */ /* 0x000fe200008f140f */
[----:B------:R-:W-:Y:S01]  /*15f0*/  VIADD R0, R0, 0x2 ;  /* 0x0000000200007836 */ /* 0x000fe20000000000 */
[----:B---3--:R2:W-:Y:S04]  /*1600*/  STG.E desc[UR36][R12.64+0x24], R21 ;  /* 0x000024150c007986 */ /* 0x0085e8000c101924 */
[----:B------:R2:W-:Y:S03]  /*1610*/  STG.E desc[UR36][R14.64+0x18], R35 ;  /* 0x000018230e007986 */ /* 0x0005e6000c101924 */
.L_x_12:
[----:B------:R-:W-:Y:S05]  /*1620*/  @!P0 BRA `(.L_x_8) ;  /* 0x0000008400248947 */ /* 0x000fea0003800000 */
[----:B-12---:R-:W0:Y:S01]  /*1630*/  LDC.64 R12, c[0x0][0x398] ;  /* 0x0000e600ff0c7b82 */ /* 0x006e220000000a00 */
[----:B------:R-:W2:Y:S04]  /*1640*/  LDG.E R18, desc[UR36][R30.64+0x14] ;  /* 0x000014241e127981 */ /* 0x000ea8000c1e1900 */
[----:B------:R-:W3:Y:S04]  /*1650*/  LDG.E R16, desc[UR36][R30.64+0x4] ;  /* 0x000004241e107981 */ /* 0x000ee8000c1e1900 */
[----:B------:R-:W4:Y:S01]  /*1660*/  LDG.E R20, desc[UR36][R30.64+0x10] ;  /* 0x000010241e147981 */ /* 0x000f22000c1e1900 */
[----:B0-----:R-:W-:-:S03]  /*1670*/  IMAD.WIDE.U32 R12, R0, 0x8, R12 ;  /* 0x00000008000c7825 */ /* 0x001fc600078e000c */
[----:B------:R-:W5:Y:S04]  /*1680*/  LDG.E R0, desc[UR36][R30.64] ;  /* 0x000000241e007981 */ /* 0x000f68000c1e1900 */
[----:B------:R-:W5:Y:S04]  /*1690*/  LDG.E R15, desc[UR36][R12.64] ;  /* 0x000000240c0f7981 */ /* 0x000f68000c1e1900 */
[----:B------:R-:W3:Y:S01]  /*16a0*/  LDG.E R19, desc[UR36][R12.64+0x4] ;  /* 0x000004240c137981 */ /* 0x000ee2000c1e1900 */
[----:B------:R-:W0:Y:S01]  /*16b0*/  LDC.64 R10, c[0x0][0x3a8] ;  /* 0x0000ea00ff0a7b82 */ /* 0x000e220000000a00 */
[----:B--2---:R-:W1:Y:S02]  /*16c0*/  F2I.TRUNC.NTZ R18, R18 ;  /* 0x0000001200127305 */ /* 0x004e64000020f100 */
[C---:B-1----:R-:W-:Y:S01]  /*16d0*/  IADD3 R14, PT, PT, R18.reuse, 0x1, RZ ;  /* 0x00000001120e7810 */ /* 0x042fe20007ffe0ff */
[----:B------:R-:W-:-:S03]  /*16e0*/  IMAD.SHL.U32 R23, R18, 0x2, RZ ;  /* 0x0000000212177824 */ /* 0x000fc600078e00ff */
[----:B------:R-:W-:-:S05]  /*16f0*/  I2FP.F32.S32 R21, R14 ;  /* 0x0000000e00157245 */ /* 0x000fca0000201400 */
[----:B------:R-:W-:Y:S01]  /*1700*/  STG.E desc[UR36][R30.64+0x14], R21 ;  /* 0x000014151e007986 */ /* 0x000fe2000c101924 */
[----:B-----5:R-:W-:Y:S01]  /*1710*/  FADD R17, R0, R15 ;  /* 0x0000000f00117221 */ /* 0x020fe20000000000 */
[----:B------:R-:W-:-:S04]  /*1720*/  IMAD.WIDE R14, R23, 0x4, R30 ;  /* 0x00000004170e7825 */ /* 0x000fc800078e021e */
[----:B---3--:R-:W-:Y:S01]  /*1730*/  FADD R19, R16, R19 ;  /* 0x0000001310137221 */ /* 0x008fe20000000000 */
[----:B------:R1:W-:Y:S04]  /*1740*/  STG.E desc[UR36][R14.64+0x18], R17 ;  /* 0x000018110e007986 */ /* 0x0003e8000c101924 */
[----:B------:R2:W-:Y:S04]  /*1750*/  STG.E desc[UR36][R14.64+0x1c], R19 ;  /* 0x00001c130e007986 */ /* 0x0005e8000c101924 */
[----:B0-----:R-:W3:Y:S01]  /*1760*/  LDG.E R23, desc[UR36][R10.64] ;  /* 0x000000240a177981 */ /* 0x001ee2000c1e1900 */
[----:B----4-:R-:W0:Y:S01]  /*1770*/  F2I.TRUNC.NTZ R20, R20 ;  /* 0x0000001400147305 */ /* 0x010e22000020f100 */
[----:B------:R-:W-:-:S05]  /*1780*/  IMAD.SHL.U32 R13, R18, 0x4, RZ ;  /* 0x00000004120d7824 */ /* 0x000fca00078e00ff */
[----:B------:R-:W-:Y:S01]  /*1790*/  SHF.R.S32.HI R33, RZ, 0x1f, R13 ;  /* 0x0000001fff217819 */ /* 0x000fe2000001140d */
[----:B0-----:R-:W-:-:S05]  /*17a0*/  IMAD.SHL.U32 R0, R20, 0x2, RZ ;  /* 0x0000000214007824 */ /* 0x001fca00078e00ff */
[----:B------:R-:W-:-:S04]  /*17b0*/  IADD3 R13, P0, PT, R0, R13, RZ ;  /* 0x0000000d000d7210 */ /* 0x000fc80007f1e0ff */
[----:B------:R-:W-:Y:S02]  /*17c0*/  LEA.HI.X.SX32 R33, R0, R33, 0x1, P0 ;  /* 0x0000002100217211 */ /* 0x000fe400000f0eff */
[----:B------:R-:W-:-:S04]  /*17d0*/  LEA R12, P0, R13, R30, 0x2 ;  /* 0x0000001e0d0c7211 */ /* 0x000fc800078010ff */
[----:B------:R-:W-:-:S05]  /*17e0*/  LEA.HI.X R13, R13, R31, R33, 0x2, P0 ;  /* 0x0000001f0d0d7211 */ /* 0x000fca00000f1421 */
[----:B---3--:R0:W-:Y:S04]  /*17f0*/  STG.E desc[UR36][R12.64+0x18], R23 ;  /* 0x000018170c007986 */ /* 0x0081e8000c101924 */
[----:B-1----:R-:W3:Y:S04]  /*1800*/  LDG.E R17, desc[UR36][R10.64+0x4] ;  /* 0x000004240a117981 */ /* 0x002ee8000c1e1900 */
[----:B---3--:R1:W-:Y:S04]  /*1810*/  STG.E desc[UR36][R12.64+0x1c], R17 ;  /* 0x00001c110c007986 */ /* 0x0083e8000c101924 */
[----:B--2---:R-:W2:Y:S01]  /*1820*/  LDG.E R19, desc[UR36][R10.64+0x8] ;  /* 0x000008240a137981 */ /* 0x004ea2000c1e1900 */
[----:B------:R-:W-:Y:S01]  /*1830*/  IMAD R15, R20, 0x6, RZ ;  /* 0x00000006140f7824 */ /* 0x000fe200078e02ff */
[----:B------:R-:W-:-:S04]  /*1840*/  SHF.R.S32.HI R0, RZ, 0x1f, R18 ;  /* 0x0000001fff007819 */ /* 0x000fc80000011412 */
[----:B------:R-:W-:Y:S01]  /*1850*/  IADD3 R33, P0, PT, R18, R15, RZ ;  /* 0x0000000f12217210 */ /* 0x000fe20007f1e0ff */
[----:B--2---:R1:W-:Y:S04]  /*1860*/  STG.E desc[UR36][R12.64+0x20], R19 ;  /* 0x000020130c007986 */ /* 0x0043e8000c101924 */
[----:B------:R-:W2:Y:S01]  /*1870*/  LDG.E R21, desc[UR36][R10.64+0xc] ;  /* 0x00000c240a157981 */ /* 0x000ea2000c1e1900 */
[----:B------:R-:W-:Y:S02]  /*1880*/  LEA.HI.X.SX32 R0, R15, R0, 0x1, P0 ;  /* 0x000000000f007211 */ /* 0x000fe400000f0eff */
[----:B------:R-:W-:Y:S01]  /*1890*/  LEA R14, P0, R33, R30, 0x2 ;  /* 0x0000001e210e7211 */ /* 0x000fe200078010ff */
[----:B0-----:R-:W-:-:S03]  /*18a0*/  HFMA2 R23, -RZ, RZ, 1.875, 0 ;  /* 0x3f800000ff177431 */ /* 0x001fc600000001ff */
[----:B------:R-:W-:Y:S01]  /*18b0*/  LEA.HI.X R15, R33, R31, R0, 0x2, P0 ;  /* 0x0000001f210f7211 */ /* 0x000fe200000f1400 */
[----:B--2---:R1:W-:Y:S04]  /*18c0*/  STG.E desc[UR36][R12.64+0x24], R21 ;  /* 0x000024150c007986 */ /* 0x0043e8000c101924 */
[----:B------:R1:W-:Y:S01]  /*18d0*/  STG.E desc[UR36][R14.64+0x18], R23 ;  /* 0x000018170e007986 */ /* 0x0003e2000c101924 */
[----:B------:R-:W-:Y:S05]  /*18e0*/  BRA `(.L_x_8) ;  /* 0x0000008000747947 */ /* 0x000fea0003800000 */
.L_x_7:
[----:B------:R-:W-:-:S13]  /*18f0*/  ISETP.GE.AND P0, PT, R21, 0x1, PT ;  /* 0x000000011500780c */ /* 0x000fda0003f06270 */
[----:B------:R-:W-:Y:S05]  /*1900*/  @!P0 BRA `(.L_x_13) ;  /* 0x0000000400188947 */ /* 0x000fea0003800000 */
[----:B------:R-:W-:Y:S01]  /*1910*/  ISETP.GE.U32.AND P1, PT, R11, 0xf, PT ;  /* 0x0000000f0b00780c */ /* 0x000fe20003f26070 */
[----:B------:R-:W-:Y:S01]  /*1920*/  IMAD.MOV.U32 R13, RZ, RZ, RZ ;  /* 0x000000ffff0d7224 */ /* 0x000fe200078e00ff */
[----:B------:R-:W-:-:S11]  /*1930*/  ISETP.NE.AND P0, PT, R6, RZ, PT ;  /* 0x000000ff0600720c */ /* 0x000fd60003f05270 */
[----:B------:R-:W-:Y:S05]  /*1940*/  @!P1 BRA `(.L_x_14) ;  /* 0x0000000000749947 */ /* 0x000fea0003800000 */
[----:B------:R-:W-:Y:S01]  /*1950*/  IADD3 R16, P1, PT, R4, 0x7, RZ ;  /* 0x0000000704107810 */ /* 0x000fe20007f3e0ff */
[----:B------:R-:W-:Y:S01]  /*1960*/  BSSY.RECONVERGENT B2, `(.L_x_14) ;  /* 0x000001b000027945 */ /* 0x000fe20003800200 */
[----:B------:R-:W-:-:S03]  /*1970*/  LOP3.LUT R13, R21, 0x7ffffff0, RZ, 0xc0, !PT ;  /* 0x7ffffff0150d7812 */ /* 0x000fc600078ec0ff */
[----:B------:R-:W-:Y:S02]  /*1980*/  IMAD.X R17, RZ, RZ, R5, P1 ;  /* 0x000000ffff117224 */ /* 0x000fe400008e0605 */
[----:B------:R-:W-:-:S07]  /*1990*/  IMAD.MOV R0, RZ, RZ, -R13 ;  /* 0x000000ffff007224 */ /* 0x000fce00078e0a0d */
.L_x_15:
[----:B0-----:R-:W-:Y:S01]  /*19a0*/  MOV R14, R16 ;  /* 0x00000010000e7202 */ /* 0x001fe20000000f00 */
[----:B------:R-:W-:Y:S02]  /*19b0*/  IMAD.MOV.U32 R15, RZ, RZ, R17 ;  /* 0x000000ffff0f7224 */ /* 0x000fe400078e0011 */
[----:B------:R-:W-:Y:S01]  /*19c0*/  VIADD R0, R0, 0x10 ;  /* 0x0000001000007836 */ /* 0x000fe20000000000 */
[----:B------:R-:W-:Y:S02]  /*19d0*/  IADD3 R16, P2, PT, R14, 0x10, RZ ;  /* 0x000000100e107810 */ /* 0x000fe40007f5e0ff */
[----:B------:R0:W-:Y:S02]  /*19e0*/  ST.E.U8 desc[UR36][R14.64+-0x7], RZ ;  /* 0xfffff9ff0e007985 */ /* 0x0001e4000c101124 */
[----:B------:R-:W-:Y:S01]  /*19f0*/  ISETP.NE.AND P1, PT, R0, RZ, PT ;  /* 0x000000ff0000720c */ /* 0x000fe20003f25270 */
[----:B------:R-:W-:Y:S01]  /*1a00*/  IMAD.X R17, RZ, RZ, R15, P2 ;  /* 0x000000ffff117224 */ /* 0x000fe200010e060f */
[----:B------:R0:W-:Y:S04]  /*1a10*/  ST.E.U8 desc[UR36][R14.64+-0x6], RZ ;  /* 0xfffffaff0e007985 */ /* 0x0001e8000c101124 */
        /* <DEDUP_REMOVED lines=13> */
[----:B------:R0:W-:Y:S01]  /*1af0*/  ST.E.U8 desc[UR36][R14.64+0x8], RZ ;  /* 0x000008ff0e007985 */ /* 0x0001e2000c101124 */
[----:B------:R-:W-:Y:S05]  /*1b00*/  @P1 BRA `(.L_x_15) ;  /* 0xfffffffc00a41947 */ /* 0x000fea000383ffff */
[----:B------:R-:W-:Y:S05]  /*1b10*/  BSYNC.RECONVERGENT B2 ;  /* 0x0000000000027941 */ /* 0x000fea0003800200 */
.L_x_14:
[----:B------:R-:W-:Y:S05]  /*1b20*/  @!P0 BRA `(.L_x_13) ;  /* 0x0000000000908947 */ /* 0x000fea0003800000 */
[----:B------:R-:W-:Y:S02]  /*1b30*/  IADD3 R0, PT, PT, R6, -0x1, RZ ;  /* 0xffffffff06007810 */ /* 0x000fe40007ffe0ff */
[----:B------:R-:W-:Y:S02]  /*1b40*/  ISETP.NE.AND P1, PT, R7, RZ, PT ;  /* 0x000000ff0700720c */ /* 0x000fe40003f25270 */
[----:B------:R-:W-:-:S13]  /*1b50*/  ISETP.GE.U32.AND P0, PT, R0, 0x7, PT ;  /* 0x000000070000780c */ /* 0x000fda0003f06070 */
[----:B------:R-:W-:Y:S05]  /*1b60*/  @!P0 BRA `(.L_x_16) ;  /* 0x00000000002c8947 */ /* 0x000fea0003800000 */
[C---:B0-----:R-:W-:Y:S01]  /*1b70*/  IADD3 R14, P0, PT, R13.reuse, R4, RZ ;  /* 0x000000040d0e7210 */ /* 0x041fe20007f1e0ff */
[----:B------:R-:W-:-:S04]  /*1b80*/  VIADD R13, R13, 0x8 ;  /* 0x000000080d0d7836 */ /* 0x000fc80000000000 */
[----:B------:R-:W-:-:S05]  /*1b90*/  IMAD.X R15, RZ, RZ, R5, P0 ;  /* 0x000000ffff0f7224 */ /* 0x000fca00000e0605 */
[----:B------:R1:W-:Y:S04]  /*1ba0*/  ST.E.U8 desc[UR36][R14.64], RZ ;  /* 0x000000ff0e007985 */ /* 0x0003e8000c101124 */
[----:B------:R1:W-:Y:S04]  /*1bb0*/  ST.E.U8 desc[UR36][R14.64+0x1], RZ ;  /* 0x000001ff0e007985 */ /* 0x0003e8000c101124 */
[----:B------:R1:W-:Y:S04]  /*1bc0*/  ST.E.U8 desc[UR36][R14.64+0x2], RZ ;  /* 0x000002ff0e007985 */ /* 0x0003e8000c101124 */
[----:B------:R1:W-:Y:S04]  /*1bd0*/  ST.E.U8 desc[UR36][R14.64+0x3], RZ ;  /* 0x000003ff0e007985 */ /* 0x0003e8000c101124 */
[----:B------:R1:W-:Y:S04]  /*1be0*/  ST.E.U8 desc[UR36][R14.64+0x4], RZ ;  /* 0x000004ff0e007985 */ /* 0x0003e8000c101124 */
[----:B------:R1:W-:Y:S04]  /*1bf0*/  ST.E.U8 desc[UR36][R14.64+0x5], RZ ;  /* 0x000005ff0e007985 */ /* 0x0003e8000c101124 */
[----:B------:R1:W-:Y:S04]  /*1c00*/  ST.E.U8 desc[UR36][R14.64+0x6], RZ ;  /* 0x000006ff0e007985 */ /* 0x0003e8000c101124 */
[----:B------:R1:W-:Y:S02]  /*1c10*/  ST.E.U8 desc[UR36][R14.64+0x7], RZ ;  /* 0x000007ff0e007985 */ /* 0x0003e4000c101124 */
.L_x_16:
[----:B------:R-:W-:Y:S05]  /*1c20*/  @!P1 BRA `(.L_x_13) ;  /* 0x0000000000509947 */ /* 0x000fea0003800000 */
[----:B------:R-:W-:Y:S01]  /*1c30*/  VIADD R0, R7, 0xffffffff ;  /* 0xffffffff07007836 */ /* 0x000fe20000000000 */
[----:B------:R-:W-:-:S04]  /*1c40*/  ISETP.NE.AND P1, PT, R8, RZ, PT ;  /* 0x000000ff0800720c */ /* 0x000fc80003f25270 */
[----:B------:R-:W-:-:S13]  /*1c50*/  ISETP.GE.U32.AND P0, PT, R0, 0x3, PT ;  /* 0x000000030000780c */ /* 0x000fda0003f06070 */
[----:B------:R-:W-:Y:S05]  /*1c60*/  @!P0 BRA `(.L_x_17) ;  /* 0x00000000001c8947 */ /* 0x000fea0003800000 */
[C---:B01----:R-:W-:Y:S01]  /*1c70*/  IADD3 R14, P0, PT, R13.reuse, R4, RZ ;  /* 0x000000040d0e7210 */ /* 0x043fe20007f1e0ff */
[----:B------:R-:W-:-:S03]  /*1c80*/  VIADD R13, R13, 0x4 ;  /* 0x000000040d0d7836 */ /* 0x000fc60000000000 */
[----:B------:R-:W-:-:S05]  /*1c90*/  IADD3.X R15, PT, PT, RZ, R5, RZ, P0, !PT ;  /* 0x00000005ff0f7210 */ /* 0x000fca00007fe4ff */
[----:B------:R2:W-:Y:S04]  /*1ca0*/  ST.E.U8 desc[UR36][R14.64], RZ ;  /* 0x000000ff0e007985 */ /* 0x0005e8000c101124 */
[----:B------:R2:W-:Y:S04]  /*1cb0*/  ST.E.U8 desc[UR36][R14.64+0x1], RZ ;  /* 0x000001ff0e007985 */ /* 0x0005e8000c101124 */
[----:B------:R2:W-:Y:S04]  /*1cc0*/  ST.E.U8 desc[UR36][R14.64+0x2], RZ ;  /* 0x000002ff0e007985 */ /* 0x0005e8000c101124 */
[----:B------:R2:W-:Y:S02]  /*1cd0*/  ST.E.U8 desc[UR36][R14.64+0x3], RZ ;  /* 0x000003ff0e007985 */ /* 0x0005e4000c101124 */
.L_x_17:
[----:B------:R-:W-:Y:S05]  /*1ce0*/  @!P1 BRA `(.L_x_13) ;  /* 0x0000000000209947 */ /* 0x000fea0003800000 */
[----:B012---:R-:W-:-:S05]  /*1cf0*/  IADD3 R14, P0, PT, R13, R4, RZ ;  /* 0x000000040d0e7210 */ /* 0x007fca0007f1e0ff */
[----:B------:R-:W-:Y:S01]  /*1d00*/  IMAD.X R15, RZ, RZ, R5, P0 ;  /* 0x000000ffff0f7224 */ /* 0x000fe200000e0605 */
[----:B------:R-:W-:-:S04]  /*1d10*/  ISETP.NE.AND P0, PT, R8, 0x1, PT ;  /* 0x000000010800780c */ /* 0x000fc80003f05270 */
[----:B------:R3:W-:Y:S09]  /*1d20*/  ST.E.U8 desc[UR36][R14.64], RZ ;  /* 0x000000ff0e007985 */ /* 0x0007f2000c101124 */
[----:B------:R-:W-:Y:S05]  /*1d30*/  @!P0 BRA `(.L_x_13) ;  /* 0x00000000000c8947 */ /* 0x000fea0003800000 */
[----:B------:R-:W-:Y:S01]  /*1d40*/  ISETP.NE.AND P0, PT, R8, 0x2, PT ;  /* 0x000000020800780c */ /* 0x000fe20003f05270 */
[----:B------:R4:W-:-:S12]  /*1d50*/  ST.E.U8 desc[UR36][R14.64+0x1], RZ ;  /* 0x000001ff0e007985 */ /* 0x0009d8000c101124 */
[----:B------:R4:W-:Y:S02]  /*1d60*/  @P0 ST.E.U8 desc[UR36][R14.64+0x2], RZ ;  /* 0x000002ff0e000985 */ /* 0x0009e4000c101124 */
.L_x_13:
[----:B------:R-:W-:Y:S01]  /*1d70*/  ISETP.GE.AND P0, PT, R10, 0x1, PT ;  /* 0x000000010a00780c */ /* 0x000fe20003f06270 */
[----:B------:R-:W-:-:S12]  /*1d80*/  BSSY.RECONVERGENT B2, `(.L_x_18) ;  /* 0x0000046000027945 */ /* 0x000fd80003800200 */
[----:B------:R-:W-:Y:S05]  /*1d90*/  @!P0 BRA `(.L_x_19) ;  /* 0x0000000400108947 */ /* 0x000fea0003800000 */
[C---:B------:R-:W-:Y:S01]  /*1da0*/  ISETP.GE.U32.AND P0, PT, R10.reuse, 0x10, PT ;  /* 0x000000100a00780c */ /* 0x040fe20003f06070 */
[----:B------:R-:W-:Y:S01]  /*1db0*/  BSSY.RECONVERGENT B3, `(.L_x_20) ;  /* 0x000001c000037945 */ /* 0x000fe20003800200 */
[----:B------:R-:W-:Y:S01]  /*1dc0*/  LOP3.LUT R16, R10, 0xf, RZ, 0xc0, !PT ;  /* 0x0000000f0a107812 */ /* 0x000fe200078ec0ff */
[----:B------:R-:W-:-:S03]  /*1dd0*/  IMAD.MOV.U32 R13, RZ, RZ, RZ ;  /* 0x000000ffff0d7224 */ /* 0x000fc600078e00ff */
[----:B------:R-:W-:-:S07]  /*1de0*/  ISETP.NE.AND P1, PT, R16, RZ, PT ;  /* 0x000000ff1000720c */ /* 0x000fce0003f25270 */
[----:B------:R-:W-:Y:S06]  /*1df0*/  @!P0 BRA `(.L_x_21) ;  /* 0x00000000005c8947 */ /* 0x000fec0003800000 */
[----:B------:R-:W-:Y:S01]  /*1e00*/  HFMA2 R0, -RZ, RZ, 0, 0 ;  /* 0x00000000ff007431 */ /* 0x000fe200000001ff */
[----:B------:R-:W-:Y:S01]  /*1e10*/  LOP3.LUT R13, R10, 0x7ffffff0, RZ, 0xc0, !PT ;  /* 0x7ffffff00a0d7812 */ /* 0x000fe200078ec0ff */
[----:B------:R-:W-:-:S07]  /*1e20*/  IMAD.MOV.U32 R17, RZ, RZ, -0x1 ;  /* 0xffffffffff117424 */ /* 0x000fce00078e00ff */
.L_x_22:
[----:B01234-:R-:W-:-:S04]  /*1e30*/  IMAD.WIDE.U32 R14, R0, 0x4, R26 ;  /* 0x00000004000e7825 */ /* 0x01ffc800078e001a */
[----:B------:R-:W-:Y:S01]  /*1e40*/  VIADD R0, R0, 0x10 ;  /* 0x0000001000007836 */ /* 0x000fe20000000000 */
[----:B------:R0:W-:Y:S04]  /*1e50*/  ST.E desc[UR36][R14.64], R17 ;  /* 0x000000110e007985 */ /* 0x0001e8000c101924 */
[----:B------:R0:W-:Y:S01]  /*1e60*/  ST.E desc[UR36][R14.64+0x4], R17 ;  /* 0x000004110e007985 */ /* 0x0001e2000c101924 */
[----:B------:R-:W-:-:S03]  /*1e70*/  ISETP.NE.AND P0, PT, R0, R13, PT ;  /* 0x0000000d0000720c */ /* 0x000fc60003f05270 */
[----:B------:R0:W-:Y:S04]  /*1e80*/  ST.E desc[UR36][R14.64+0x8], R17 ;  /* 0x000008110e007985 */ /* 0x0001e8000c101924 */
        /* <DEDUP_REMOVED lines=12> */
[----:B------:R0:W-:Y:S01]  /*1f50*/  ST.E desc[UR36][R14.64+0x3c], R17 ;  /* 0x00003c110e007985 */ /* 0x0001e2000c101924 */
[----:B------:R-:W-:Y:S05]  /*1f60*/  @P0 BRA `(.L_x_22) ;  /* 0xfffffffc00b00947 */ /* 0x000fea000383ffff */
.L_x_21:
[----:B------:R-:W-:Y:S05]  /*1f70*/  BSYNC.RECONVERGENT B3 ;  /* 0x0000000000037941 */ /* 0x000fea0003800200 */
.L_x_20:
[----:B------:R-:W-:Y:S05]  /*1f80*/  @!P1 BRA `(.L_x_19) ;  /* 0x0000000000949947 */ /* 0x000fea0003800000 */
[----:B------:R-:W-:Y:S01]  /*1f90*/  ISETP.GE.U32.AND P0, PT, R16, 0x8, PT ;  /* 0x000000081000780c */ /* 0x000fe20003f06070 */
[----:B------:R-:W-:Y:S01]  /*1fa0*/  BSSY.RECONVERGENT B3, `(.L_x_23) ;  /* 0x000000f000037945 */ /* 0x000fe20003800200 */
[----:B------:R-:W-:-:S04]  /*1fb0*/  LOP3.LUT R0, R10, 0x7, RZ, 0xc0, !PT ;  /* 0x000000070a007812 */ /* 0x000fc800078ec0ff */
[----:B------:R-:W-:-:S07]  /*1fc0*/  ISETP.NE.AND P1, PT, R0, RZ, PT ;  /* 0x000000ff0000720c */ /* 0x000fce0003f25270 */
[----:B------:R-:W-:Y:S06]  /*1fd0*/  @!P0 BRA `(.L_x_24) ;  /* 0x00000000002c8947 */ /* 0x000fec0003800000 */
[----:B0-----:R-:W-:Y:S02]  /*1fe0*/  IMAD.MOV.U32 R17, RZ, RZ, -0x1 ;  /* 0xffffffffff117424 */ /* 0x001fe400078e00ff */
[C---:B-1234-:R-:W-:Y:S01]  /*1ff0*/  IMAD.WIDE.U32 R14, R13.reuse, 0x4, R26 ;  /* 0x000000040d0e7825 */ /* 0x05efe200078e001a */
[----:B------:R-:W-:-:S04]  /*2000*/  IADD3 R13, PT, PT, R13, 0x8, RZ ;  /* 0x000000080d0d7810 */ /* 0x000fc80007ffe0ff */
[----:B------:R0:W-:Y:S04]  /*2010*/  ST.E desc[UR36][R14.64], R17 ;  /* 0x000000110e007985 */ /* 0x0001e8000c101924 */
[----:B------:R0:W-:Y:S04]  /*2020*/  ST.E desc[UR36][R14.64+0x4], R17 ;  /* 0x000004110e007985 */ /* 0x0001e8000c101924 */
[----:B------:R0:W-:Y:S04]  /*2030*/  ST.E desc[UR36][R14.64+0x8], R17 ;  /* 0x000008110e007985 */ /* 0x0001e8000c101924 */
[----:B------:R0:W-:Y:S04]  /*2040*/  ST.E desc[UR36][R14.64+0xc], R17 ;  /* 0x00000c110e007985 */ /* 0x0001e8000c101924 */
[----:B------:R0:W-:Y:S04]  /*2050*/  ST.E desc[UR36][R14.64+0x10], R17 ;  /* 0x000010110e007985 */ /* 0x0001e8000c101924 */
[----:B------:R0:W-:Y:S04]  /*2060*/  ST.E desc[UR36][R14.64+0x14], R17 ;  /* 0x000014110e007985 */ /* 0x0001e8000c101924 */
[----:B------:R0:W-:Y:S04]  /*2070*/  ST.E desc[UR36][R14.64+0x18], R17 ;  /* 0x000018110e007985 */ /* 0x0001e8000c101924 */
[----:B------:R0:W-:Y:S02]  /*2080*/  ST.E desc[UR36][R14.64+0x1c], R17 ;  /* 0x00001c110e007985 */ /* 0x0001e4000c101924 */
.L_x_24:
[----:B------:R-:W-:Y:S05]  /*2090*/  BSYNC.RECONVERGENT B3 ;  /* 0x0000000000037941 */ /* 0x000fea0003800200 */
.L_x_23:
[----:B------:R-:W-:Y:S05]  /*20a0*/  @!P1 BRA `(.L_x_19) ;  /* 0x00000000004c9947 */ /* 0x000fea0003800000 */
[----:B------:R-:W-:Y:S02]  /*20b0*/  ISETP.GE.U32.AND P0, PT, R0, 0x4, PT ;  /* 0x000000040000780c */ /* 0x000fe40003f06070 */
[----:B------:R-:W-:-:S04]  /*20c0*/  LOP3.LUT R0, R10, 0x3, RZ, 0xc0, !PT ;  /* 0x000000030a007812 */ /* 0x000fc800078ec0ff */
[----:B------:R-:W-:-:S07]  /*20d0*/  ISETP.NE.AND P1, PT, R0, RZ, PT ;  /* 0x000000ff0000720c */ /* 0x000fce0003f25270 */
[----:B0-----:R-:W-:Y:S02]  /*20e0*/  @P0 IMAD.MOV.U32 R17, RZ, RZ, -0x1 ;  /* 0xffffffffff110424 */ /* 0x001fe400078e00ff */
[----:B-1234-:R-:W-:-:S04]  /*20f0*/  @P0 IMAD.WIDE.U32 R14, R13, 0x4, R26 ;  /* 0x000000040d0e0825 */ /* 0x01efc800078e001a */
[----:B------:R-:W-:Y:S01]  /*2100*/  @P0 VIADD R13, R13, 0x4 ;  /* 0x000000040d0d0836 */ /* 0x000fe20000000000 */
[----:B------:R0:W-:Y:S04]  /*2110*/  @P0 ST.E desc[UR36][R14.64], R17 ;  /* 0x000000110e000985 */ /* 0x0001e8000c101924 */
[----:B------:R0:W-:Y:S04]  /*2120*/  @P0 ST.E desc[UR36][R14.64+0x4], R17 ;  /* 0x000004110e000985 */ /* 0x0001e8000c101924 */
[----:B------:R0:W-:Y:S04]  /*2130*/  @P0 ST.E desc[UR36][R14.64+0x8], R17 ;  /* 0x000008110e000985 */ /* 0x0001e8000c101924 */
[----:B------:R0:W-:Y:S01]  /*2140*/  @P0 ST.E desc[UR36][R14.64+0xc], R17 ;  /* 0x00000c110e000985 */ /* 0x0001e2000c101924 */
[----:B------:R-:W-:Y:S05]  /*2150*/  @!P1 BRA `(.L_x_19) ;  /* 0x0000000000209947 */ /* 0x000fea0003800000 */
[----:B0-----:R-:W-:Y:S01]  /*2160*/  IMAD.WIDE.U32 R14, R13, 0x4, R26 ;  /* 0x000000040d0e7825 */ /* 0x001fe200078e001a */
[----:B------:R-:W-:-:S03]  /*2170*/  ISETP.NE.AND P0, PT, R0, 0x1, PT ;  /* 0x000000010000780c */ /* 0x000fc60003f05270 */
[----:B------:R-:W-:-:S05]  /*2180*/  IMAD.MOV.U32 R13, RZ, RZ, -0x1 ;  /* 0xffffffffff0d7424 */ /* 0x000fca00078e00ff */
[----:B------:R0:W-:Y:S05]  /*2190*/  ST.E desc[UR36][R14.64], R13 ;  /* 0x0000000d0e007985 */ /* 0x0001ea000c101924 */
[----:B------:R-:W-:Y:S05]  /*21a0*/  @!P0 BRA `(.L_x_19) ;  /* 0x00000000000c8947 */ /* 0x000fea0003800000 */
[----:B------:R-:W-:Y:S01]  /*21b0*/  ISETP.NE.AND P0, PT, R0, 0x2, PT ;  /* 0x000000020000780c */ /* 0x000fe20003f05270 */
[----:B------:R1:W-:-:S12]  /*21c0*/  ST.E desc[UR36][R14.64+0x4], R13 ;  /* 0x0000040d0e007985 */ /* 0x0003d8000c101924 */
[----:B------:R1:W-:Y:S02]  /*21d0*/  @P0 ST.E desc[UR36][R14.64+0x8], R13 ;  /* 0x0000080d0e000985 */ /* 0x0003e4000c101924 */
.L_x_19:
[----:B------:R-:W-:Y:S05]  /*21e0*/  BSYNC.RECONVERGENT B2 ;  /* 0x0000000000027941 */ /* 0x000fea0003800200 */
.L_x_18:
[----:B------:R-:W-:Y:S01]  /*21f0*/  VIMNMX R0, PT, PT, R10, R21, PT ;  /* 0x000000150a007248 */ /* 0x000fe20003fe0100 */
[----:B------:R-:W-:Y:S03]  /*2200*/  BSSY.RECONVERGENT B2, `(.L_x_25) ;  /* 0x0000116000027945 */ /* 0x000fe60003800200 */
[----:B------:R-:W-:-:S13]  /*2210*/  ISETP.GE.AND P0, PT, R0, 0x1, PT ;  /* 0x000000010000780c */ /* 0x000fda0003f06270 */
[----:B------:R-:W-:Y:S05]  /*2220*/  @!P0 BRA `(.L_x_26) ;  /* 0x00000010004c8947 */ /* 0x000fea0003800000 */
[----:B------:R-:W2:Y:S04]  /*2230*/  LDG.E R0, desc[UR36][R30.64+0x10] ;  /* 0x000010241e007981 */ /* 0x000ea8000c1e1900 */
[----:B01----:R0:W5:Y:S04]  /*2240*/  LDG.E R13, desc[UR36][R30.64] ;  /* 0x000000241e0d7981 */ /* 0x003168000c1e1900 */
[----:B--234-:R0:W5:Y:S01]  /*2250*/  LDG.E R14, desc[UR36][R30.64+0x4] ;  /* 0x000004241e0e7981 */ /* 0x01c162000c1e1900 */
[----:B------:R-:W-:Y:S01]  /*2260*/  IMAD.MOV.U32 R16, RZ, RZ, RZ ;  /* 0x000000ffff107224 */ /* 0x000fe200078e00ff */
[----:B------:R-:W1:Y:S02]  /*2270*/  F2I.TRUNC.NTZ R0, R0 ;  /* 0x0000000000007305 */ /* 0x000e64000020f100 */
[----:B-1----:R-:W-:-:S04]  /*2280*/  SHF.L.U32 R15, R0, 0x1, RZ ;  /* 0x00000001000f7819 */ /* 0x002fc800000006ff */
[----:B0-----:R-:W-:-:S07]  /*2290*/  SHF.R.S32.HI R17, RZ, 0x1f, R15 ;  /* 0x0000001fff117819 */ /* 0x001fce000001140f */
.L_x_41:
[C---:B------:R-:W-:Y:S01]  /*22a0*/  LEA R21, P2, R16.reuse, R15, 0x2 ;  /* 0x0000000f10157211 */ /* 0x040fe200078410ff */
[----:B------:R-:W-:Y:S01]  /*22b0*/  IMAD.MOV.U32 R18, RZ, RZ, R16 ;  /* 0x000000ffff127224 */ /* 0x000fe200078e0010 */
[----:B------:R-:W-:Y:S01]  /*22c0*/  BSSY.RECONVERGENT B3, `(.L_x_27) ;  /* 0x0000108000037945 */ /* 0x000fe20003800200 */
[C---:B------:R-:W-:Y:S01]  /*22d0*/  IMAD.SHL.U32 R35, R16.reuse, 0x2, RZ ;  /* 0x0000000210237824 */ /* 0x040fe200078e00ff */
[----:B------:R-:W-:Y:S01]  /*22e0*/  IADD3 R16, PT, PT, R16, 0x1, RZ ;  /* 0x0000000110107810 */ /* 0x000fe20007ffe0ff */
[----:B------:R-:W-:Y:S01]  /*22f0*/  IMAD.X R0, RZ, RZ, R17, P2 ;  /* 0x000000ffff007224 */ /* 0x000fe200010e0611 */
[----:B------:R-:W-:Y:S01]  /*2300*/  LEA R32, P3, R21, R30, 0x2 ;  /* 0x0000001e15207211 */ /* 0x000fe200078610ff */
[----:B------:R-:W-:Y:S01]  /*2310*/  IMAD.MOV.U32 R19, RZ, RZ, RZ ;  /* 0x000000ffff137224 */ /* 0x000fe200078e00ff */
[----:B------:R-:W-:Y:S01]  /*2320*/  ISETP.NE.AND P1, PT, R16, R10, PT ;  /* 0x0000000a1000720c */ /* 0x000fe20003f25270 */
[----:B------:R-:W-:Y:S01]  /*2330*/  IMAD.WIDE.U32 R34, R35, 0x4, R30 ;  /* 0x0000000423227825 */ /* 0x000fe200078e001e */
[----:B0-----:R-:W-:-:S11]  /*2340*/  LEA.HI.X R33, R21, R31, R0, 0x2, P3 ;  /* 0x0000001f15217211 */ /* 0x001fd600018f1400 */
.L_x_40:
[----:B0-----:R-:W0:Y:S01]  /*2350*/  LDC.64 R20, c[0x0][0x3a8] ;  /* 0x0000ea00ff147b82 */ /* 0x001e220000000a00 */
[----:B------:R-:W2:Y:S04]  /*2360*/  LDG.E R23, desc[UR36][R32.64+0x18] ;  /* 0x0000182420177981 */ /* 0x000ea8000c1e1900 */
[----:B------:R-:W3:Y:S03]  /*2370*/  LDG.E R46, desc[UR36][R32.64+0x1c] ;  /* 0x00001c24202e7981 */ /* 0x000ee6000c1e1900 */
[----:B------:R-:W1:Y:S01]  /*2380*/  LDC.64 R36, c[0x0][0x398] ;  /* 0x0000e600ff247b82 */ /* 0x000e620000000a00 */
[----:B------:R-:W4:Y:S04]  /*2390*/  LDG.E R0, desc[UR36][R34.64+0x18] ;  /* 0x0000182422007981 */ /* 0x000f28000c1e1900 */
[----:B------:R-:W4:Y:S04]  /*23a0*/  LDG.E R39, desc[UR36][R34.64+0x1c] ;  /* 0x00001c2422277981 */ /* 0x000f28000c1e1900 */
[----:B0-----:R-:W2:Y:S04]  /*23b0*/  LDG.E R22, desc[UR36][R20.64] ;  /* 0x0000002414167981 */ /* 0x001ea8000c1e1900 */
[----:B------:R-:W3:Y:S01]  /*23c0*/  LDG.E R41, desc[UR36][R20.64+0x4] ;  /* 0x0000042414297981 */ /* 0x000ee2000c1e1900 */
[----:B------:R-:W-:Y:S01]  /*23d0*/  BSSY.RECONVERGENT B4, `(.L_x_28) ;  /* 0x0000016000047945 */ /* 0x000fe20003800200 */
[----:B-1----:R-:W-:-:S04]  /*23e0*/  IMAD.WIDE.U32 R36, R19, 0x8, R36 ;  /* 0x0000000813247825 */ /* 0x002fc800078e0024 */
[----:B--2---:R-:W-:Y:S01]  /*23f0*/  FADD R23, R23, R22 ;  /* 0x0000001617177221 */ /* 0x004fe20000000000 */
[----:B---3--:R-:W-:-:S04]  /*2400*/  FADD R46, R46, R41 ;  /* 0x000000292e2e7221 */ /* 0x008fc80000000000 */
[----:B------:R-:W-:-:S04]  /*2410*/  FADD R41, R23, -R46 ;  /* 0x8000002e17297221 */ /* 0x000fc80000000000 */
[----:B------:R-:W-:Y:S01]  /*2420*/  VIADD R22, R41, 0xf3000000 ;  /* 0xf300000029167836 */ /* 0x000fe20000000000 */
[----:B------:R0:W1:Y:S04]  /*2430*/  MUFU.RSQ R40, R41 ;  /* 0x0000002900287308 */ /* 0x0000680000001400 */
[----:B------:R-:W-:Y:S01]  /*2440*/  ISETP.GT.U32.AND P2, PT, R22, 0x727fffff, PT ;  /* 0x727fffff1600780c */ /* 0x000fe20003f44070 */
[----:B------:R-:W-:Y:S01]  /*2450*/  FMUL R22, R46, R46 ;  /* 0x0000002e2e167220 */ /* 0x000fe20000400000 */
[----:B----45:R-:W-:Y:S01]  /*2460*/  FADD R20, -R13, R0 ;  /* 0x000000000d147221 */ /* 0x030fe20000000100 */
[----:B------:R-:W-:Y:S02]  /*2470*/  FADD R21, -R14, R39 ;  /* 0x000000270e157221 */ /* 0x000fe40000000100 */
[----:B------:R-:W-:-:S08]  /*2480*/  FFMA R22, R23, R23, -R22 ;  /* 0x0000001717167223 */ /* 0x000fd00000000816 */
[----:B01----:R-:W-:Y:S05]  /*2490*/  @!P2 BRA `(.L_x_29) ;  /* 0x000000000014a947 */ /* 0x003fea0003800000 */
[----:B------:R-:W-:Y:S02]  /*24a0*/  MOV R0, R41 ;  /* 0x0000002900007202 */ /* 0x000fe40000000f00 */
[----:B------:R-:W-:-:S07]  /*24b0*/  MOV R38, 0x24d0 ;  /* 0x000024d000267802 */ /* 0x000fce0000000f00 */
[----:B------:R-:W-:Y:S05]  /*24c0*/  CALL.REL.NOINC `($__internal_2_$__cuda_sm20_sqrt_rn_f32_slowpath) ;  /* 0x0000007c00247944 */ /* 0x000fea0003c00000 */
[----:B------:R-:W-:Y:S01]  /*24d0*/  IMAD.MOV.U32 R38, RZ, RZ, R42 ;  /* 0x000000ffff267224 */ /* 0x000fe200078e002a */
[----:B------:R-:W-:Y:S06]  /*24e0*/  BRA `(.L_x_30) ;  /* 0x0000000000107947 */ /* 0x000fec0003800000 */
.L_x_29:
[----:B------:R-:W-:Y:S01]  /*24f0*/  FMUL.FTZ R38, R41, R40 ;  /* 0x0000002829267220 */ /* 0x000fe20000410000 */
[----:B------:R-:W-:-:S03]  /*2500*/  FMUL.FTZ R0, R40, 0.5 ;  /* 0x3f00000028007820 */ /* 0x000fc60000410000 */
[----:B------:R-:W-:-:S04]  /*2510*/  FFMA R39, -R38, R38, R41 ;  /* 0x0000002626277223 */ /* 0x000fc80000000129 */
[----:B------:R-:W-:-:S07]  /*2520*/  FFMA R38, R39, R0, R38 ;  /* 0x0000000027267223 */ /* 0x000fce0000000026 */
.L_x_30:
[----:B------:R-:W-:Y:S05]  /*2530*/  BSYNC.RECONVERGENT B4 ;  /* 0x0000000000047941 */ /* 0x000fea0003800200 */
.L_x_28:
[----:B------:R-:W0:Y:S01]  /*2540*/  F2F.F64.F32 R38, R38 ;  /* 0x0000002600267310 */ /* 0x000e220000201800 */
[----:B------:R-:W-:Y:S07]  /*2550*/  BSSY.RECONVERGENT B4, `(.L_x_31) ;  /* 0x000000e000047945 */ /* 0x000fee0003800200 */
[----:B0-----:R-:W0:Y:S01]  /*2560*/  MUFU.RCP64H R41, R39 ;  /* 0x0000002700297308 */ /* 0x001e220000001800 */
[----:B------:R-:W-:-:S05]  /*2570*/  VIADD R40, R39, 0x300402 ;  /* 0x0030040227287836 */ /* 0x000fca0000000000 */
[----:B------:R-:W-:Y:S01]  /*2580*/  FSETP.GEU.AND P2, PT, |R40|, 5.8789094863358348022e-39, PT ;  /* 0x004004022800780b */ /* 0x000fe20003f4e200 */
[----:B0-----:R-:W-:-:S08]  /*2590*/  DFMA R42, -R38, R40, 1 ;  /* 0x3ff00000262a742b */ /* 0x001fd00000000128 */
[----:B------:R-:W-:-:S08]  /*25a0*/  DFMA R42, R42, R42, R42 ;  /* 0x0000002a2a2a722b */ /* 0x000fd0000000002a */
[----:B------:R-:W-:-:S08]  /*25b0*/  DFMA R42, R40, R42, R40 ;  /* 0x0000002a282a722b */ /* 0x000fd00000000028 */
[----:B------:R-:W-:-:S08]  /*25c0*/  DFMA R44, -R38, R42, 1 ;  /* 0x3ff00000262c742b */ /* 0x000fd0000000012a */
[----:B------:R-:W-:Y:S01]  /*25d0*/  DFMA R42, R42, R44, R42 ;  /* 0x0000002c2a2a722b */ /* 0x000fe2000000002a */
[----:B------:R-:W-:Y:S10]  /*25e0*/  @P2 BRA `(.L_x_32) ;  /* 0x0000000000102947 */ /* 0x000ff40003800000 */
[----:B------:R-:W-:Y:S02]  /*25f0*/  LOP3.LUT R45, R39, 0x7fffffff, RZ, 0xc0, !PT ;  /* 0x7fffffff272d7812 */ /* 0x000fe400078ec0ff */
[----:B------:R-:W-:-:S03]  /*2600*/  MOV R0, 0x2630 ;  /* 0x0000263000007802 */ /* 0x000fc60000000f00 */
[----:B------:R-:W-:-:S07]  /*2610*/  VIADD R45, R45, 0xfff00000 ;  /* 0xfff000002d2d7836 */ /* 0x000fce0000000000 */
[----:B------:R-:W-:Y:S05]  /*2620*/  CALL.REL.NOINC `($__internal_0_$__cuda_sm20_dblrcp_rn_slowpath_v3) ;  /* 0x0000007400507944 */ /* 0x000fea0003c00000 */
.L_x_32:
[----:B------:R-:W-:Y:S05]  /*2630*/  BSYNC.RECONVERGENT B4 ;  /* 0x0000000000047941 */ /* 0x000fea0003800200 */
.L_x_31:
[----:B------:R-:W-:Y:S01]  /*2640*/  FADD R39, R23, R46 ;  /* 0x0000002e17277221 */ /* 0x000fe20000000000 */
[----:B------:R-:W-:Y:S01]  /*2650*/  UMOV UR4, 0x60000000 ;  /* 0x6000000000047882 */ /* 0x000fe20000000000 */
[----:B------:R-:W-:Y:S01]  /*2660*/  UMOV UR5, 0x3fe6a09e ;  /* 0x3fe6a09e00057882 */ /* 0x000fe20000000000 */
[----:B------:R-:W-:Y:S01]  /*2670*/  BSSY.RECONVERGENT B4, `(.L_x_33) ;  /* 0x0000010000047945 */ /* 0x000fe20003800200 */
[----:B------:R-:W-:Y:S01]  /*2680*/  DMUL R42, R42, UR4 ;  /* 0x000000042a2a7c28 */ /* 0x000fe20008000000 */
[----:B------:R-:W-:Y:S01]  /*2690*/  IADD3 R0, PT, PT, R39, -0xd000000, RZ ;  /* 0xf300000027007810 */ /* 0x000fe20007ffe0ff */
[----:B------:R0:W1:Y:S03]  /*26a0*/  MUFU.RSQ R38, R39 ;  /* 0x0000002700267308 */ /* 0x0000660000001400 */
[----:B------:R-:W-:-:S05]  /*26b0*/  ISETP.GT.U32.AND P2, PT, R0, 0x727fffff, PT ;  /* 0x727fffff0000780c */ /* 0x000fca0003f44070 */
[----:B------:R0:W2:Y:S08]  /*26c0*/  F2F.F32.F64 R23, R42 ;  /* 0x0000002a00177310 */ /* 0x0000b00000301000 */
[----:B------:R-:W-:Y:S05]  /*26d0*/  @!P2 BRA `(.L_x_34) ;  /* 0x000000000014a947 */ /* 0x000fea0003800000 */
[----:B------:R-:W-:Y:S01]  /*26e0*/  IMAD.MOV.U32 R0, RZ, RZ, R39 ;  /* 0x000000ffff007224 */ /* 0x000fe200078e0027 */
[----:B-1----:R-:W-:-:S07]  /*26f0*/  MOV R38, 0x2710 ;  /* 0x0000271000267802 */ /* 0x002fce0000000f00 */
[----:B0-2---:R-:W-:Y:S05]  /*2700*/  CALL.REL.NOINC `($__internal_2_$__cuda_sm20_sqrt_rn_f32_slowpath) ;  /* 0x0000007800947944 */ /* 0x005fea0003c00000 */
[----:B------:R-:W-:Y:S01]  /*2710*/  IMAD.MOV.U32 R40, RZ, RZ, R42 ;  /* 0x000000ffff287224 */ /* 0x000fe200078e002a */
[----:B------:R-:W-:Y:S06]  /*2720*/  BRA `(.L_x_35) ;  /* 0x0000000000107947 */ /* 0x000fec0003800000 */
.L_x_34:
[----:B-1----:R-:W-:Y:S01]  /*2730*/  FMUL.FTZ R40, R39, R38 ;  /* 0x0000002627287220 */ /* 0x002fe20000410000 */
[----:B------:R-:W-:-:S03]  /*2740*/  FMUL.FTZ R0, R38, 0.5 ;  /* 0x3f00000026007820 */ /* 0x000fc60000410000 */
[----:B0-----:R-:W-:-:S04]  /*2750*/  FFMA R39, -R40, R40, R39 ;  /* 0x0000002828277223 */ /* 0x001fc80000000127 */
[----:B------:R-:W-:-:S07]  /*2760*/  FFMA R40, R39, R0, R40 ;  /* 0x0000000027287223 */ /* 0x000fce0000000028 */
.L_x_35:
[----:B------:R-:W-:Y:S05]  /*2770*/  BSYNC.RECONVERGENT B4 ;  /* 0x0000000000047941 */ /* 0x000fea0003800200 */
.L_x_33:
        /* <DEDUP_REMOVED lines=11> */
[----:B------:R-:W-:Y:S01]  /*2830*/  LOP3.LUT R45, R41, 0x7fffffff, RZ, 0xc0, !PT ;  /* 0x7fffffff292d7812 */ /* 0x000fe200078ec0ff */
[----:B------:R-:W-:Y:S01]  /*2840*/  IMAD.MOV.U32 R39, RZ, RZ, R41 ;  /* 0x000000ffff277224 */ /* 0x000fe200078e0029 */
[----:B------:R-:W-:Y:S02]  /*2850*/  MOV R38, R40 ;  /* 0x0000002800267202 */ /* 0x000fe40000000f00 */
[----:B------:R-:W-:Y:S01]  /*2860*/  MOV R0, 0x2890 ;  /* 0x0000289000007802 */ /* 0x000fe20000000f00 */
[----:B------:R-:W-:-:S07]  /*2870*/  VIADD R45, R45, 0xfff00000 ;  /* 0xfff000002d2d7836 */ /* 0x000fce0000000000 */
[----:B--2---:R-:W-:Y:S05]  /*2880*/  CALL.REL.NOINC `($__internal_0_$__cuda_sm20_dblrcp_rn_slowpath_v3) ;  /* 0x0000007000b87944 */ /* 0x004fea0003c00000 */
[----:B------:R-:W-:Y:S01]  /*2890*/  IMAD.MOV.U32 R38, RZ, RZ, R42 ;  /* 0x000000ffff267224 */ /* 0x000fe200078e002a */
[----:B------:R-:W-:-:S07]  /*28a0*/  MOV R39, R43 ;  /* 0x0000002b00277202 */ /* 0x000fce0000000f00 */
.L_x_37:
[----:B------:R-:W-:Y:S05]  /*28b0*/  BSYNC.RECONVERGENT B4 ;  /* 0x0000000000047941 */ /* 0x000fea0003800200 */
.L_x_36:
[----:B------:R-:W3:Y:S04]  /*28c0*/  LDG.E R0, desc[UR36][R36.64+0x4] ;  /* 0x0000042424007981 */ /* 0x000ee8000c1e1900 */
[----:B------:R0:W4:Y:S01]  /*28d0*/  LDG.E R49, desc[UR36][R36.64] ;  /* 0x0000002424317981 */ /* 0x000122000c1e1900 */
[----:B------:R-:W1:Y:S01]  /*28e0*/  MUFU.RCP64H R45, 1.7853975296020507812 ;  /* 0x3ffc90fd002d7908 */ /* 0x000e620000001800 */
[----:B------:R-:W-:Y:S01]  /*28f0*/  IMAD.MOV.U32 R40, RZ, RZ, -0x55dde88b ;  /* 0xaa221775ff287424 */ /* 0x000fe200078e00ff */
[----:B------:R-:W-:Y:S01]  /*2900*/  UMOV UR4, 0xaeef4458 ;  /* 0xaeef445800047882 */ /* 0x000fe20000000000 */
[----:B------:R-:W-:Y:S01]  /*2910*/  IMAD.MOV.U32 R41, RZ, RZ, 0x3ffc90fd ;  /* 0x3ffc90fdff297424 */ /* 0x000fe200078e00ff */
[----:B------:R-:W-:Y:S01]  /*2920*/  UMOV UR5, 0x3fcb7812 ;  /* 0x3fcb781200057882 */ /* 0x000fe20000000000 */
[----:B------:R-:W-:Y:S01]  /*2930*/  IMAD.MOV.U32 R44, RZ, RZ, RZ ;  /* 0x000000ffff2c7224 */ /* 0x000fe200078e00ff */
[----:B------:R-:W-:Y:S01]  /*2940*/  UMOV UR6, 0x3ae80f1e ;  /* 0x3ae80f1e00067882 */ /* 0x000fe20000000000 */
[----:B------:R-:W-:Y:S01]  /*2950*/  UMOV UR7, 0x3eb1380b ;  /* 0x3eb1380b00077882 */ /* 0x000fe20000000000 */
[----:B------:R-:W-:Y:S01]  /*2960*/  FSETP.GEU.AND P2, PT, R22, 1.175494350822287508e-38, PT ;  /* 0x008000001600780b */ /* 0x000fe20003f4e000 */
[----:B0-----:R-:W-:Y:S01]  /*2970*/  IMAD.MOV.U32 R37, RZ, RZ, 0x3ed0ee25 ;  /* 0x3ed0ee25ff257424 */ /* 0x001fe200078e00ff */
[----:B------:R-:W-:Y:S01]  /*2980*/  MOV R36, 0x8b7a8b04 ;  /* 0x8b7a8b0400247802 */ /* 0x000fe20000000f00 */
[----:B------:R-:W-:Y:S01]  /*2990*/  BSSY.RECONVERGENT B4, `(.L_x_38) ;  /* 0x0000091000047945 */ /* 0x000fe20003800200 */
[----:B-1----:R-:W-:-:S09]  /*29a0*/  DFMA R40, R44, -R40, 1 ;  /* 0x3ff000002c28742b */ /* 0x002fd20000000828 */
[----:B------:R-:W-:Y:S01]  /*29b0*/  @!P2 FMUL R22, R22, 8388608 ;  /* 0x4b0000001616a820 */ /* 0x000fe20000400000 */
[----:B------:R-:W-:-:S04]  /*29c0*/  DFMA R40, R40, R40, R40 ;  /* 0x000000282828722b */ /* 0x000fc80000000028 */
[----:B------:R-:W-:-:S04]  /*29d0*/  FSETP.NEU.AND P3, PT, R22, RZ, PT ;  /* 0x000000ff1600720b */ /* 0x000fc80003f6d000 */
[----:B------:R-:W-:-:S08]  /*29e0*/  DFMA R44, R44, R40, R44 ;  /* 0x000000282c2c722b */ /* 0x000fd0000000002c */
[----:B------:R-:W-:-:S08]  /*29f0*/  DMUL R40, R44, -UR4 ;  /* 0x800000042c287c28 */ /* 0x000fd00008000000 */
[----:B------:R-:W-:-:S08]  /*2a00*/  DFMA R40, R44, -UR4, R40 ;  /* 0x800000042c287c2b */ /* 0x000fd00008000028 */
[----:B------:R-:W-:-:S08]  /*2a10*/  DMUL R42, R40, R40 ;  /* 0x00000028282a7228 */ /* 0x000fd00000000000 */
[----:B------:R-:W-:Y:S01]  /*2a20*/  DFMA R36, R42, UR6, R36 ;  /* 0x000000062a247c2b */ /* 0x000fe20008000024 */
[----:B------:R-:W-:Y:S01]  /*2a30*/  UMOV UR6, 0x9f02676f ;  /* 0x9f02676f00067882 */ /* 0x000fe20000000000 */
[----:B------:R-:W-:-:S06]  /*2a40*/  UMOV UR7, 0x3ef3b266 ;  /* 0x3ef3b26600077882 */ /* 0x000fcc0000000000 */
[----:B------:R-:W-:Y:S01]  /*2a50*/  DFMA R46, R42, R36, UR6 ;  /* 0x000000062a2e7e2b */ /* 0x000fe20008000024 */
[----:B------:R-:W-:Y:S01]  /*2a60*/  UMOV UR6, 0xa9ab0956 ;  /* 0xa9ab095600067882 */ /* 0x000fe20000000000 */
[----:B------:R-:W-:Y:S01]  /*2a70*/  UMOV UR7, 0x3f1745cb ;  /* 0x3f1745cb00077882 */ /* 0x000fe20000000000 */
[----:B------:R-:W-:-:S05]  /*2a80*/  DADD R36, -R40, -UR4 ;  /* 0x8000000428247e29 */ /* 0x000fca0008000100 */
[----:B------:R-:W-:Y:S01]  /*2a90*/  DFMA R46, R42, R46, UR6 ;  /* 0x000000062a2e7e2b */ /* 0x000fe2000800002e */
[----:B------:R-:W-:Y:S01]  /*2aa0*/  UMOV UR6, 0x2d1b5154 ;  /* 0x2d1b515400067882 */ /* 0x000fe20000000000 */
[----:B------:R-:W-:Y:S01]  /*2ab0*/  UMOV UR7, 0x3f3c71c7 ;  /* 0x3f3c71c700077882 */ /* 0x000fe20000000000 */
[----:B------:R-:W-:-:S05]  /*2ac0*/  DADD R36, R36, R36 ;  /* 0x0000000024247229 */ /* 0x000fca0000000024 */
[----:B------:R-:W-:Y:S01]  /*2ad0*/  DFMA R46, R42, R46, UR6 ;  /* 0x000000062a2e7e2b */ /* 0x000fe2000800002e */
[----:B------:R-:W-:Y:S01]  /*2ae0*/  UMOV UR6, 0x923be72d ;  /* 0x923be72d00067882 */ /* 0x000fe20000000000 */
[----:B------:R-:W-:Y:S01]  /*2af0*/  UMOV UR7, 0x3f624924 ;  /* 0x3f62492400077882 */ /* 0x000fe20000000000 */
[----:B------:R-:W-:Y:S01]  /*2b00*/  DFMA R36, -R40, -UR4, R36 ;  /* 0x8000000428247c2b */ /* 0x000fe20008000124 */
[----:B------:R-:W-:Y:S01]  /*2b10*/  UMOV UR4, 0x0 ;  /* 0x0000000000047882 */ /* 0x000fe20000000000 */
[----:B------:R-:W-:-:S03]  /*2b20*/  UMOV UR5, 0x40080000 ;  /* 0x4008000000057882 */ /* 0x000fc60000000000 */
[----:B------:R-:W-:Y:S01]  /*2b30*/  DFMA R46, R42, R46, UR6 ;  /* 0x000000062a2e7e2b */ /* 0x000fe2000800002e */
[----:B------:R-:W-:Y:S01]  /*2b40*/  UMOV UR6, 0x9999a3c4 ;  /* 0x9999a3c400067882 */ /* 0x000fe20000000000 */
[----:B------:R-:W-:Y:S01]  /*2b50*/  UMOV UR7, 0x3f899999 ;  /* 0x3f89999900077882 */ /* 0x000fe20000000000 */
[----:B------:R-:W-:Y:S01]  /*2b60*/  DMUL R36, R44, R36 ;  /* 0x000000242c247228 */ /* 0x000fe20000000000 */
[----:B------:R-:W-:Y:S01]  /*2b70*/  MOV R44, 0xfefa39ef ;  /* 0xfefa39ef002c7802 */ /* 0x000fe20000000f00 */
[----:B------:R-:W-:-:S03]  /*2b80*/  IMAD.MOV.U32 R45, RZ, RZ, 0x3fe62e42 ;  /* 0x3fe62e42ff2d7424 */ /* 0x000fc600078e00ff */
[----:B------:R-:W-:Y:S01]  /*2b90*/  DFMA R46, R42, R46, UR6 ;  /* 0x000000062a2e7e2b */ /* 0x000fe2000800002e */
[----:B------:R-:W-:Y:S01]  /*2ba0*/  UMOV UR6, 0x55555554 ;  /* 0x5555555400067882 */ /* 0x000fe20000000000 */
[----:B------:R-:W-:-:S06]  /*2bb0*/  UMOV UR7, 0x3fb55555 ;  /* 0x3fb5555500077882 */ /* 0x000fcc0000000000 */
[----:B------:R-:W-:-:S08]  /*2bc0*/  DFMA R46, R42, R46, UR6 ;  /* 0x000000062a2e7e2b */ /* 0x000fd0000800002e */
[----:B------:R-:W-:Y:S01]  /*2bd0*/  DMUL R46, R42, R46 ;  /* 0x0000002e2a2e7228 */ /* 0x000fe20000000000 */
[----:B------:R-:W-:Y:S02]  /*2be0*/  IMAD.MOV.U32 R42, RZ, RZ, -0x105c611 ;  /* 0xfefa39efff2a7424 */ /* 0x000fe400078e00ff */
[----:B------:R-:W-:-:S05]  /*2bf0*/  IMAD.MOV.U32 R43, RZ, RZ, 0x3fe62e42 ;  /* 0x3fe62e42ff2b7424 */ /* 0x000fca00078e00ff */
[----:B------:R-:W-:Y:S02]  /*2c00*/  DFMA R36, R40, R46, R36 ;  /* 0x0000002e2824722b */ /* 0x000fe40000000024 */
[----:B------:R-:W-:-:S08]  /*2c10*/  DFMA R42, R42, UR4, R40 ;  /* 0x000000042a2a7c2b */ /* 0x000fd00008000028 */
[----:B------:R-:W-:-:S08]  /*2c20*/  DFMA R46, -R44, 3, R42 ;  /* 0x400800002c2e782b */ /* 0x000fd0000000012a */
[----:B------:R-:W-:Y:S01]  /*2c30*/  DADD R40, -R40, R46 ;  /* 0x0000000028287229 */ /* 0x000fe2000000012e */
[----:B------:R-:W-:-:S07]  /*2c40*/  IADD3 R46, PT, PT, R22, -0x3f2aaaab, RZ ;  /* 0xc0d55555162e7810 */ /* 0x000fce0007ffe0ff */
[----:B------:R-:W-:Y:S01]  /*2c50*/  DADD R40, R36, -R40 ;  /* 0x0000000024287229 */ /* 0x000fe20000000828 */
[----:B------:R-:W-:Y:S02]  /*2c60*/  IMAD.MOV.U32 R36, RZ, RZ, 0x3b39803f ;  /* 0x3b39803fff247424 */ /* 0x000fe400078e00ff */
[----:B------:R-:W-:-:S06]  /*2c70*/  IMAD.MOV.U32 R37, RZ, RZ, 0x3c7abc9e ;  /* 0x3c7abc9eff257424 */ /* 0x000fcc00078e00ff */
[----:B------:R-:W-:Y:S01]  /*2c80*/  DFMA R36, R36, UR4, R40 ;  /* 0x0000000424247c2b */ /* 0x000fe20008000028 */
[----:B------:R-:W-:Y:S01]  /*2c90*/  UMOV UR4, 0x60000000 ;  /* 0x6000000000047882 */ /* 0x000fe20000000000 */
[----:B------:R-:W-:Y:S01]  /*2ca0*/  LOP3.LUT R41, R46, 0xff800000, RZ, 0xc0, !PT ;  /* 0xff8000002e297812 */ /* 0x000fe200078ec0ff */
[----:B------:R-:W-:Y:S02]  /*2cb0*/  UMOV UR5, 0x3fe6a09e ;  /* 0x3fe6a09e00057882 */ /* 0x000fe40000000000 */
[----:B------:R-:W-:Y:S01]  /*2cc0*/  DMUL R38, R38, UR4 ;  /* 0x0000000426267c28 */ /* 0x000fe20008000000 */
[----:B------:R-:W-:Y:S01]  /*2cd0*/  UMOV UR4, 0x3b39803f ;  /* 0x3b39803f00047882 */ /* 0x000fe20000000000 */
[----:B------:R-:W-:Y:S01]  /*2ce0*/  IMAD.IADD R40, R22, 0x1, -R41 ;  /* 0x0000000116287824 */ /* 0x000fe200078e0a29 */
[----:B------:R-:W-:Y:S01]  /*2cf0*/  DADD R42, R42, R36 ;  /* 0x000000002a2a7229 */ /* 0x000fe20000000024 */
[----:B------:R-:W-:Y:S01]  /*2d00*/  I2FP.F32.S32 R41, R41 ;  /* 0x0000002900297245 */ /* 0x000fe20000201400 */
[----:B------:R-:W-:-:S02]  /*2d10*/  IMAD.MOV.U32 R37, RZ, RZ, 0x3e055027 ;  /* 0x3e055027ff257424 */ /* 0x000fc400078e00ff */
[----:B------:R-:W-:Y:S01]  /*2d20*/  FADD R40, R40, -1 ;  /* 0xbf80000028287421 */ /* 0x000fe20000000000 */
[----:B------:R-:W-:Y:S01]  /*2d30*/  FSEL R36, RZ, -23, P2 ;  /* 0xc1b80000ff247808 */ /* 0x000fe20001000000 */
[----:B------:R-:W-:Y:S01]  /*2d40*/  UMOV UR5, 0x3c7abc9e ;  /* 0x3c7abc9e00057882 */ /* 0x000fe20000000000 */
[----:B------:R-:W-:Y:S01]  /*2d50*/  ISETP.GT.U32.AND P2, PT, R22, 0x7f7fffff, PT ;  /* 0x7f7fffff1600780c */ /* 0x000fe20003f44070 */
[C---:B------:R-:W-:Y:S01]  /*2d60*/  FFMA R37, R40.reuse, -R37, 0.14084610342979431152 ;  /* 0x3e1039f628257423 */ /* 0x040fe20000000825 */
[----:B------:R0:W1:Y:S01]  /*2d70*/  F2F.F32.F64 R38, R38 ;  /* 0x0000002600267310 */ /* 0x0000620000301000 */
[----:B------:R-:W-:Y:S02]  /*2d80*/  FFMA R36, R41, 1.1920928955078125e-07, R36 ;  /* 0x3400000029247823 */ /* 0x000fe40000000024 */
[----:B------:R-:W-:-:S04]  /*2d90*/  FFMA R37, R40, R37, -0.12148627638816833496 ;  /* 0xbdf8cdcc28257423 */ /* 0x000fc80000000025 */
[C---:B------:R-:W-:Y:S01]  /*2da0*/  FFMA R37, R40.reuse, R37, 0.13980610668659210205 ;  /* 0x3e0f295528257423 */ /* 0x040fe20000000025 */
[----:B------:R-:W5:Y:S01]  /*2db0*/  F2F.F32.F64 R42, R42 ;  /* 0x0000002a002a7310 */ /* 0x000f620000301000 */
[----:B0-----:R-:W-:Y:S02]  /*2dc0*/  IMAD.MOV.U32 R39, RZ, RZ, 0x7f800000 ;  /* 0x7f800000ff277424 */ /* 0x001fe400078e00ff */
[----:B------:R-:W-:-:S04]  /*2dd0*/  FFMA R37, R40, R37, -0.16684235632419586182 ;  /* 0xbe2ad8b928257423 */ /* 0x000fc80000000025 */
[----:B------:R-:W-:-:S04]  /*2de0*/  FFMA R37, R40, R37, 0.20012299716472625732 ;  /* 0x3e4ced0b28257423 */ /* 0x000fc80000000025 */
[----:B------:R-:W-:-:S04]  /*2df0*/  FFMA R37, R40, R37, -0.24999669194221496582 ;  /* 0xbe7fff2228257423 */ /* 0x000fc80000000025 */
[----:B------:R-:W-:-:S04]  /*2e00*/  FFMA R37, R40, R37, 0.33333182334899902344 ;  /* 0x3eaaaa7828257423 */ /* 0x000fc80000000025 */
[----:B------:R-:W-:-:S04]  /*2e10*/  FFMA R37, R40, R37, -0.5 ;  /* 0xbf00000028257423 */ /* 0x000fc80000000025 */
[----:B------:R-:W-:-:S04]  /*2e20*/  FMUL R37, R40, R37 ;  /* 0x0000002528257220 */ /* 0x000fc80000400000 */
[----:B------:R-:W-:Y:S01]  /*2e30*/  FFMA R37, R40, R37, R40 ;  /* 0x0000002528257223 */ /* 0x000fe20000000028 */
[----:B---3--:R-:W-:-:S04]  /*2e40*/  FADD R0, R21, -R0 ;  /* 0x8000000015007221 */ /* 0x008fc80000000000 */
[----:B------:R-:W-:Y:S01]  /*2e50*/  FMUL R21, R0, R0 ;  /* 0x0000000000157220 */ /* 0x000fe20000400000 */
[----:B----4-:R-:W-:Y:S01]  /*2e60*/  FADD R20, R20, -R49 ;  /* 0x8000003114147221 */ /* 0x010fe20000000000 */
[----:B------:R-:W-:Y:S01]  /*2e70*/  FFMA R0, R22, R39, +INF ;  /* 0x7f80000016007423 */ /* 0x000fe20000000027 */
[----:B------:R-:W-:Y:S01]  /*2e80*/  @!P2 FFMA R0, R36, 0.69314718246459960938, R37 ;  /* 0x3f3172182400a823 */ /* 0x000fe20000000025 */
[----:B-1----:R-:W-:Y:S01]  /*2e90*/  FMUL R21, R38, R21 ;  /* 0x0000001526157220 */ /* 0x002fe20000400000 */
[----:B------:R-:W-:Y:S01]  /*2ea0*/  FMUL R20, R20, R20 ;  /* 0x0000001414147220 */ /* 0x000fe20000400000 */
[----:B------:R-:W-:Y:S01]  /*2eb0*/  MOV R22, 0x652b82fe ;  /* 0x652b82fe00167802 */ /* 0x000fe20000000f00 */
[----:B------:R-:W-:Y:S02]  /*2ec0*/  IMAD.MOV.U32 R39, RZ, RZ, 0x3e928af3 ;  /* 0x3e928af3ff277424 */ /* 0x000fe400078e00ff */
[----:B------:R-:W-:Y:S01]  /*2ed0*/  FMUL R38, R38, R21 ;  /* 0x0000001526267220 */ /* 0x000fe20000400000 */
[----:B--2---:R-:W-:Y:S01]  /*2ee0*/  FMUL R20, R23, R20 ;  /* 0x0000001417147220 */ /* 0x004fe20000400000 */
[----:B-----5:R-:W-:-:S03]  /*2ef0*/  FADD R21, R42, R42 ;  /* 0x0000002a2a157221 */ /* 0x020fc60000000000 */
[----:B------:R-:W-:Y:S01]  /*2f00*/  FFMA R20, R23, R20, R38 ;  /* 0x0000001417147223 */ /* 0x000fe20000000026 */
[----:B------:R-:W-:Y:S01]  /*2f10*/  FSEL R23, R0, -INF , P3 ;  /* 0xff80000000177808 */ /* 0x000fe20001800000 */
[----:B------:R-:W-:Y:S02]  /*2f20*/  IMAD.MOV.U32 R38, RZ, RZ, -0x35dec16 ;  /* 0xfca213eaff267424 */ /* 0x000fe400078e00ff */
[----:B------:R-:W-:-:S04]  /*2f30*/  FFMA R20, R20, 2, R21 ;  /* 0x4000000014147823 */ /* 0x000fc80000000015 */
[----:B------:R-:W-:Y:S01]  /*2f40*/  FADD R0, R20, R23 ;  /* 0x0000001714007221 */ /* 0x000fe20000000000 */
[----:B------:R-:W-:-:S03]  /*2f50*/  IMAD.MOV.U32 R23, RZ, RZ, 0x3ff71547 ;  /* 0x3ff71547ff177424 */ /* 0x000fc600078e00ff */
[----:B------:R-:W0:Y:S02]  /*2f60*/  F2F.F64.F32 R20, R0 ;  /* 0x0000000000147310 */ /* 0x000e240000201800 */
[----:B0-----:R-:W-:-:S08]  /*2f70*/  DMUL R20, R20, -0.5 ;  /* 0xbfe0000014147828 */ /* 0x001fd00000000000 */
[----:B------:R-:W-:Y:S02]  /*2f80*/  DFMA R22, R20, R22, 6.75539944105574400000e+15 ;  /* 0x433800001416742b */ /* 0x000fe40000000016 */
[----:B------:R-:W-:-:S06]  /*2f90*/  FSETP.GEU.AND P2, PT, |R21|, 4.1917929649353027344, PT ;  /* 0x4086232b1500780b */ /* 0x000fcc0003f4e200 */
[----:B------:R-:W-:-:S08]  /*2fa0*/  DADD R36, R22, -6.75539944105574400000e+15 ;  /* 0xc338000016247429 */ /* 0x000fd00000000000 */
[----:B------:R-:W-:-:S08]  /*2fb0*/  DFMA R44, R36, -R44, R20 ;  /* 0x8000002c242c722b */ /* 0x000fd00000000014 */
[----:B------:R-:W-:Y:S01]  /*2fc0*/  DFMA R36, R36, -UR4, R44 ;  /* 0x8000000424247c2b */ /* 0x000fe2000800002c */
[----:B------:R-:W-:Y:S01]  /*2fd0*/  UMOV UR4, 0x69ce2bdf ;  /* 0x69ce2bdf00047882 */ /* 0x000fe20000000000 */
[----:B------:R-:W-:-:S06]  /*2fe0*/  UMOV UR5, 0x3e5ade15 ;  /* 0x3e5ade1500057882 */ /* 0x000fcc0000000000 */
[----:B------:R-:W-:Y:S01]  /*2ff0*/  DFMA R38, R36, UR4, R38 ;  /* 0x0000000424267c2b */ /* 0x000fe20008000026 */
[----:B------:R-:W-:Y:S01]  /*3000*/  UMOV UR4, 0x62401315 ;  /* 0x6240131500047882 */ /* 0x000fe20000000000 */
[----:B------:R-:W-:-:S06]  /*3010*/  UMOV UR5, 0x3ec71dee ;  /* 0x3ec71dee00057882 */ /* 0x000fcc0000000000 */
[----:B------:R-:W-:Y:S01]  /*3020*/  DFMA R38, R36, R38, UR4 ;  /* 0x0000000424267e2b */ /* 0x000fe20008000026 */
        /* <DEDUP_REMOVED lines=20> */
[----:B------:R-:W-:-:S08]  /*3170*/  DFMA R38, R36, R38, UR4 ;  /* 0x0000000424267e2b */ /* 0x000fd00008000026 */
[----:B------:R-:W-:-:S08]  /*3180*/  DFMA R38, R36, R38, 1 ;  /* 0x3ff000002426742b */ /* 0x000fd00000000026 */
[----:B------:R-:W-:-:S10]  /*3190*/  DFMA R38, R36, R38, 1 ;  /* 0x3ff000002426742b */ /* 0x000fd40000000026 */
[----:B------:R-:W-:Y:S01]  /*31a0*/  LEA R37, R22, R39, 0x14 ;  /* 0x0000002716257211 */ /* 0x000fe200078ea0ff */
[----:B------:R-:W-:Y:S01]  /*31b0*/  IMAD.MOV.U32 R36, RZ, RZ, R38 ;  /* 0x000000ffff247224 */ /* 0x000fe200078e0026 */
[----:B------:R-:W-:Y:S06]  /*31c0*/  @!P2 BRA `(.L_x_39) ;  /* 0x000000000034a947 */ /* 0x000fec0003800000 */
[----:B------:R-:W-:Y:S01]  /*31d0*/  FSETP.GEU.AND P3, PT, |R21|, 4.2275390625, PT ;  /* 0x408748001500780b */ /* 0x000fe20003f6e200 */
[C---:B------:R-:W-:Y:S02]  /*31e0*/  DADD R36, R20.reuse, +INF ;  /* 0x7ff0000014247429 */ /* 0x040fe40000000000 */
[----:B------:R-:W-:-:S08]  /*31f0*/  DSETP.GEU.AND P2, PT, R20, RZ, PT ;  /* 0x000000ff1400722a */ /* 0x000fd00003f4e000 */
[----:B------:R-:W-:Y:S02]  /*3200*/  FSEL R36, R36, RZ, P2 ;  /* 0x000000ff24247208 */ /* 0x000fe40001000000 */
[----:B------:R-:W-:Y:S02]  /*3210*/  @!P3 LEA.HI R0, R22, R22, RZ, 0x1 ;  /* 0x000000161600b211 */ /* 0x000fe400078f08ff */
[----:B------:R-:W-:Y:S02]  /*3220*/  @!P3 MOV R20, R38 ;  /* 0x000000260014b202 */ /* 0x000fe40000000f00 */
[----:B------:R-:W-:Y:S02]  /*3230*/  @!P3 SHF.R.S32.HI R21, RZ, 0x1, R0 ;  /* 0x00000001ff15b819 */ /* 0x000fe40000011400 */
[----:B------:R-:W-:-:S03]  /*3240*/  FSEL R37, R37, RZ, P2 ;  /* 0x000000ff25257208 */ /* 0x000fc60001000000 */
[----:B------:R-:W-:Y:S02]  /*3250*/  @!P3 IMAD.IADD R22, R22, 0x1, -R21 ;  /* 0x000000011616b824 */ /* 0x000fe400078e0a15 */
[----:B------:R-:W-:-:S03]  /*3260*/  @!P3 IMAD R21, R21, 0x100000, R39 ;  /* 0x001000001515b824 */ /* 0x000fc600078e0227 */
[----:B------:R-:W-:Y:S01]  /*3270*/  @!P3 LEA R23, R22, 0x3ff00000, 0x14 ;  /* 0x3ff000001617b811 */ /* 0x000fe200078ea0ff */
[----:B------:R-:W-:-:S06]  /*3280*/  @!P3 IMAD.MOV.U32 R22, RZ, RZ, RZ ;  /* 0x000000ffff16b224 */ /* 0x000fcc00078e00ff */
[----:B------:R-:W-:-:S11]  /*3290*/  @!P3 DMUL R36, R20, R22 ;  /* 0x000000161424b228 */ /* 0x000fd60000000000 */
.L_x_39:
[----:B------:R-:W-:Y:S05]  /*32a0*/  BSYNC.RECONVERGENT B4 ;  /* 0x0000000000047941 */ /* 0x000fea0003800200 */
.L_x_38:
[----:B------:R-:W0:Y:S01]  /*32b0*/  LDCU UR4, c[0x0][0x3a4] ;  /* 0x00007480ff0477ac */ /* 0x000e220008000800 */
[----:B------:R-:W1:Y:S01]  /*32c0*/  F2F.F32.F64 R37, R36 ;  /* 0x0000002400257310 */ /* 0x000e620000301000 */
[----:B0-----:R-:W-:-:S04]  /*32d0*/  IMAD.U32 R21, RZ, RZ, UR4 ;  /* 0x00000004ff157e24 */ /* 0x001fc8000f8e00ff */
[----:B------:R-:W-:Y:S02]  /*32e0*/  IMAD R23, R18, R21, R19 ;  /* 0x0000001512177224 */ /* 0x000fe400078e0213 */
[----:B------:R-:W-:Y:S02]  /*32f0*/  VIADD R19, R19, 0x1 ;  /* 0x0000000113137836 */ /* 0x000fe40000000000 */
[----:B------:R-:W-:-:S03]  /*3300*/  IMAD.WIDE.U32 R22, R23, 0x4, R28 ;  /* 0x0000000417167825 */ /* 0x000fc600078e001c */
[----:B------:R-:W-:Y:S02]  /*3310*/  ISETP.NE.AND P2, PT, R19, R21, PT ;  /* 0x000000151300720c */ /* 0x000fe40003f45270 */
[----:B-1----:R0:W-:Y:S11]  /*3320*/  ST.E desc[UR36][R22.64], R37 ;  /* 0x0000002516007985 */ /* 0x0021f6000c101924 */
[----:B------:R-:W-:Y:S05]  /*3330*/  @P2 BRA `(.L_x_40) ;  /* 0xfffffff000042947 */ /* 0x000fea000383ffff */
[----:B------:R-:W-:Y:S05]  /*3340*/  BSYNC.RECONVERGENT B3 ;  /* 0x0000000000037941 */ /* 0x000fea0003800200 */
.L_x_27:
[----:B------:R-:W-:Y:S05]  /*3350*/  @P1 BRA `(.L_x_41) ;  /* 0xffffffec00d01947 */ /* 0x000fea000383ffff */
.L_x_26:
[----:B------:R-:W-:Y:S05]  /*3360*/  BSYNC.RECONVERGENT B2 ;  /* 0x0000000000027941 */ /* 0x000fea0003800200 */
.L_x_25:
[----:B01234-:R-:W-:Y:S01]  /*3370*/  IMAD R15, R10, R21, RZ ;  /* 0x000000150a0f7224 */ /* 0x01ffe200078e02ff */
[----:B------:R-:W-:Y:S01]  /*3380*/  BSSY.RECONVERGENT B2, `(.L_x_42) ;  /* 0x00000e0000027945 */ /* 0x000fe20003800200 */
[----:B------:R-:W-:Y:S02]  /*3390*/  MOV R13, RZ ;  /* 0x000000ff000d7202 */ /* 0x000fe40000000f00 */
[----:B------:R-:W-:Y:S01]  /*33a0*/  IMAD.WIDE R14, R15, 0x4, R24 ;  /* 0x000000040f0e7825 */ /* 0x000fe200078e0218 */
[----:B------:R-:W-:Y:S06]  /*33b0*/  @!P0 BRA `(.L_x_43) ;  /* 0x0000000c00708947 */ /* 0x000fec0003800000 */
[----:B------:R-:W-:Y:S02]  /*33c0*/  IMAD.MOV.U32 R19, RZ, RZ, RZ ;  /* 0x000000ffff137224 */ /* 0x000fe400078e00ff */
[----:B------:R-:W-:-:S07]  /*33d0*/  IMAD.MOV.U32 R13, RZ, RZ, RZ ;  /* 0x000000ffff0d7224 */ /* 0x000fce00078e00ff */
.L_x_55:
[----:B------:R-:W0:Y:S01]  /*33e0*/  LDCU UR4, c[0x0][0x3a4] ;  /* 0x00007480ff0477ac */ /* 0x000e220008000800 */
[----:B------:R-:W-:Y:S01]  /*33f0*/  ISETP.GE.U32.AND P0, PT, R11, 0x7, PT ;  /* 0x000000070b00780c */ /* 0x000fe20003f06070 */
[----:B------:R-:W-:Y:S02]  /*3400*/  IMAD.MOV.U32 R17, RZ, RZ, RZ ;  /* 0x000000ffff117224 */ /* 0x000fe400078e00ff */
[----:B0-----:R-:W-:-:S10]  /*3410*/  IMAD R0, R19, UR4, RZ ;  /* 0x0000000413007c24 */ /* 0x001fd4000f8e02ff */
[----:B------:R-:W-:Y:S05]  /*3420*/  @!P0 BRA `(.L_x_44) ;  /* 0x0000000400848947 */ /* 0x000fea0003800000 */
[----:B------:R-:W-:Y:S01]  /*3430*/  HFMA2 R18, -RZ, RZ, 0, 0 ;  /* 0x00000000ff127431 */ /* 0x000fe200000001ff */
[----:B------:R-:W-:Y:S06]  /*3440*/  BSSY.RECONVERGENT B3, `(.L_x_45) ;  /* 0x000005e000037945 */ /* 0x000fec0003800200 */
.L_x_46:
[----:B------:R-:W-:Y:S01]  /*3450*/  IMAD.IADD R17, R0, 0x1, R18 ;  /* 0x0000000100117824 */ /* 0x000fe200078e0212 */
[----:B------:R-:W0:Y:S03]  /*3460*/  LDCU UR4, c[0x0][0x3b0] ;  /* 0x00007600ff0477ac */ /* 0x000e260008000800 */
[----:B------:R-:W-:-:S05]  /*3470*/  IMAD.WIDE.U32 R16, R17, 0x4, R28 ;  /* 0x0000000411107825 */ /* 0x000fca00078e001c */
[----:B-1----:R-:W0:Y:S02]  /*3480*/  LD.E R20, desc[UR36][R16.64] ;  /* 0x0000002410147980 */ /* 0x002e24000c101900 */
[----:B0-----:R-:W-:-:S13]  /*3490*/  FSETP.GT.AND P0, PT, R20, UR4, PT ;  /* 0x0000000414007c0b */ /* 0x001fda000bf04000 */
[----:B------:R-:W-:-:S04]  /*34a0*/  @P0 IMAD.WIDE R20, R13, 0x4, R24 ;  /* 0x000000040d140825 */ /* 0x000fc800078e0218 */
[C---:B------:R-:W-:Y:S01]  /*34b0*/  @P0 IMAD.WIDE R22, R13.reuse, 0x4, R14 ;  /* 0x000000040d160825 */ /* 0x040fe200078e020e */
[----:B------:R0:W-:Y:S04]  /*34c0*/  @P0 ST.E desc[UR36][R20.64], R19 ;  /* 0x0000001314000985 */ /* 0x0001e8000c101924 */
[----:B------:R1:W-:Y:S04]  /*34d0*/  @P0 ST.E desc[UR36][R22.64], R18 ;  /* 0x0000001216000985 */ /* 0x0003e8000c101924 */
[----:B------:R-:W2:Y:S01]  /*34e0*/  @P0 LD.E R39, desc[UR36][R16.64] ;  /* 0x0000002410270980 */ /* 0x000ea2000c101900 */
[----:B------:R-:W-:-:S05]  /*34f0*/  @P0 IMAD.WIDE R32, R13, 0x4, R28 ;  /* 0x000000040d200825 */ /* 0x000fca00078e021c */
[----:B--2---:R2:W-:Y:S04]  /*3500*/  @P0 ST.E desc[UR36][R32.64], R39 ;  /* 0x0000002720000985 */ /* 0x0045e8000c101924 */
[----:B------:R-:W3:Y:S01]  /*3510*/  LD.E R34, desc[UR36][R16.64+0x4] ;  /* 0x0000042410227980 */ /* 0x000ee2000c101900 */
[----:B------:R-:W-:Y:S01]  /*3520*/  @P0 VIADD R13, R13, 0x1 ;  /* 0x000000010d0d0836 */ /* 0x000fe20000000000 */
[----:B---3--:R-:W-:-:S13]  /*3530*/  FSETP.GT.AND P1, PT, R34, UR4, PT ;  /* 0x0000000422007c0b */ /* 0x008fda000bf24000 */
[----:B------:R-:W-:-:S04]  /*3540*/  @P1 IMAD.WIDE R34, R13, 0x4, R24 ;  /* 0x000000040d221825 */ /* 0x000fc800078e0218 */
[----:B------:R-:W-:Y:S01]  /*3550*/  @P1 VIADD R41, R18, 0x1 ;  /* 0x0000000112291836 */ /* 0x000fe20000000000 */
[----:B------:R-:W-:Y:S01]  /*3560*/  @P1 ST.E desc[UR36][R34.64], R19 ;  /* 0x0000001322001985 */ /* 0x000fe2000c101924 */
[----:B------:R-:W-:-:S05]  /*3570*/  @P1 IMAD.WIDE R36, R13, 0x4, R14 ;  /* 0x000000040d241825 */ /* 0x000fca00078e020e */
[----:B------:R3:W-:Y:S04]  /*3580*/  @P1 ST.E desc[UR36][R36.64], R41 ;  /* 0x0000002924001985 */ /* 0x0007e8000c101924 */
[----:B------:R-:W4:Y:S01]  /*3590*/  @P1 LD.E R43, desc[UR36][R16.64+0x4] ;  /* 0x00000424102b1980 */ /* 0x000f22000c101900 */
[----:B0-----:R-:W-:-:S05]  /*35a0*/  @P1 IMAD.WIDE R20, R13, 0x4, R28 ;  /* 0x000000040d141825 */ /* 0x001fca00078e021c */
[----:B----4-:R0:W-:Y:S04]  /*35b0*/  @P1 ST.E desc[UR36][R20.64], R43 ;  /* 0x0000002b14001985 */ /* 0x0101e8000c101924 */
[----:B-1----:R-:W4:Y:S01]  /*35c0*/  LD.E R22, desc[UR36][R16.64+0x8] ;  /* 0x0000082410167980 */ /* 0x002f22000c101900 */
[----:B------:R-:W-:Y:S02]  /*35d0*/  @P1 IADD3 R13, PT, PT, R13, 0x1, RZ ;  /* 0x000000010d0d1810 */ /* 0x000fe40007ffe0ff */
[----:B----4-:R-:W-:-:S13]  /*35e0*/  FSETP.GT.AND P0, PT, R22, UR4, PT ;  /* 0x0000000416007c0b */ /* 0x010fda000bf04000 */
[----:B------:R-:W-:-:S04]  /*35f0*/  @P0 IMAD.WIDE R22, R13, 0x4, R24 ;  /* 0x000000040d160825 */ /* 0x000fc800078e0218 */
[----:B--2---:R-:W-:Y:S01]  /*3600*/  @P0 VIADD R39, R18, 0x2 ;  /* 0x0000000212270836 */ /* 0x004fe20000000000 */
[----:B------:R-:W-:Y:S01]  /*3610*/  @P0 ST.E desc[UR36][R22.64], R19 ;  /* 0x0000001316000985 */ /* 0x000fe2000c101924 */
[----:B------:R-:W-:-:S05]  /*3620*/  @P0 IMAD.WIDE R32, R13, 0x4, R14 ;  /* 0x000000040d200825 */ /* 0x000fca00078e020e */
[----:B------:R1:W-:Y:S04]  /*3630*/  @P0 ST.E desc[UR36][R32.64], R39 ;  /* 0x0000002720000985 */ /* 0x0003e8000c101924 */
[----:B---3--:R-:W2:Y:S01]  /*3640*/  @P0 LD.E R41, desc[UR36][R16.64+0x8] ;  /* 0x0000082410290980 */ /* 0x008ea2000c101900 */
[----:B------:R-:W-:-:S05]  /*3650*/  @P0 IMAD.WIDE R34, R13, 0x4, R28 ;  /* 0x000000040d220825 */ /* 0x000fca00078e021c */
[----:B--2---:R2:W-:Y:S04]  /*3660*/  @P0 ST.E desc[UR36][R34.64], R41 ;  /* 0x0000002922000985 */ /* 0x0045e8000c101924 */
[----:B0-----:R-:W3:Y:S01]  /*3670*/  LD.E R20, desc[UR36][R16.64+0xc] ;  /* 0x00000c2410147980 */ /* 0x001ee2000c101900 */
[----:B------:R-:W-:Y:S01]  /*3680*/  @P0 VIADD R13, R13, 0x1 ;  /* 0x000000010d0d0836 */ /* 0x000fe20000000000 */
[----:B---3--:R-:W-:-:S13]  /*3690*/  FSETP.GT.AND P1, PT, R20, UR4, PT ;  /* 0x0000000414007c0b */ /* 0x008fda000bf24000 */
[----:B------:R-:W-:-:S04]  /*36a0*/  @P1 IMAD.WIDE R20, R13, 0x4, R24 ;  /* 0x000000040d141825 */ /* 0x000fc800078e0218 */
[----:B------:R-:W-:Y:S01]  /*36b0*/  @P1 VIADD R43, R18, 0x3 ;  /* 0x00000003122b1836 */ /* 0x000fe20000000000 */
[----:B------:R-:W-:Y:S01]  /*36c0*/  @P1 ST.E desc[UR36][R20.64], R19 ;  /* 0x0000001314001985 */ /* 0x000fe2000c101924 */
[----:B------:R-:W-:-:S05]  /*36d0*/  @P1 IMAD.WIDE R36, R13, 0x4, R14 ;  /* 0x000000040d241825 */ /* 0x000fca00078e020e */
[----:B------:R0:W-:Y:S04]  /*36e0*/  @P1 ST.E desc[UR36][R36.64], R43 ;  /* 0x0000002b24001985 */ /* 0x0001e8000c101924 */
[----:B-1----:R-:W3:Y:S01]  /*36f0*/  @P1 LD.E R39, desc[UR36][R16.64+0xc] ;  /* 0x00000c2410271980 */ /* 0x002ee2000c101900 */
[----:B------:R-:W-:-:S05]  /*3700*/  @P1 IMAD.WIDE R22, R13, 0x4, R28 ;  /* 0x000000040d161825 */ /* 0x000fca00078e021c */
[----:B---3--:R1:W-:Y:S04]  /*3710*/  @P1 ST.E desc[UR36][R22.64], R39 ;  /* 0x0000002716001985 */ /* 0x0083e8000c101924 */
[----:B------:R-:W3:Y:S01]  /*3720*/  LD.E R32, desc[UR36][R16.64+0x10] ;  /* 0x0000102410207980 */ /* 0x000ee2000c101900 */
[----:B------:R-:W-:Y:S02]  /*3730*/  @P1 IADD3 R13, PT, PT, R13, 0x1, RZ ;  /* 0x000000010d0d1810 */ /* 0x000fe40007ffe0ff */
[----:B---3--:R-:W-:-:S13]  /*3740*/  FSETP.GT.AND P0, PT, R32, UR4, PT ;  /* 0x0000000420007c0b */ /* 0x008fda000bf04000 */
[----:B------:R-:W-:-:S04]  /*3750*/  @P0 IMAD.WIDE R32, R13, 0x4, R24 ;  /* 0x000000040d200825 */ /* 0x000fc800078e0218 */
[----:B--2---:R-:W-:Y:S01]  /*3760*/  @P0 VIADD R41, R18, 0x4 ;  /* 0x0000000412290836 */ /* 0x004fe20000000000 */
[----:B------:R-:W-:Y:S01]  /*3770*/  @P0 ST.E desc[UR36][R32.64], R19 ;  /* 0x0000001320000985 */ /* 0x000fe2000c101924 */
[----:B------:R-:W-:-:S05]  /*3780*/  @P0 IMAD.WIDE R34, R13, 0x4, R14 ;  /* 0x000000040d220825 */ /* 0x000fca00078e020e */
[----:B------:R2:W-:Y:S04]  /*3790*/  @P0 ST.E desc[UR36][R34.64], R41 ;  /* 0x0000002922000985 */ /* 0x0005e8000c101924 */
[----:B0-----:R-:W3:Y:S01]  /*37a0*/  @P0 LD.E R43, desc[UR36][R16.64+0x10] ;  /* 0x00001024102b0980 */ /* 0x001ee2000c101900 */
[----:B------:R-:W-:-:S05]  /*37b0*/  @P0 IMAD.WIDE R20, R13, 0x4, R28 ;  /* 0x000000040d140825 */ /* 0x000fca00078e021c */
[----:B---3--:R0:W-:Y:S04]  /*37c0*/  @P0 ST.E desc[UR36][R20.64], R43 ;  /* 0x0000002b14000985 */ /* 0x0081e8000c101924 */
[----:B-1----:R-:W3:Y:S01]  /*37d0*/  LD.E R22, desc[UR36][R16.64+0x14] ;  /* 0x0000142410167980 */ /* 0x002ee2000c101900 */
[----:B------:R-:W-:Y:S01]  /*37e0*/  @P0 VIADD R13, R13, 0x1 ;  /* 0x000000010d0d0836 */ /* 0x000fe20000000000 */
[----:B---3--:R-:W-:-:S13]  /*37f0*/  FSETP.GT.AND P1, PT, R22, UR4, PT ;  /* 0x0000000416007c0b */ /* 0x008fda000bf24000 */
[----:B------:R-:W-:-:S04]  /*3800*/  @P1 IMAD.WIDE R22, R13, 0x4, R24 ;  /* 0x000000040d161825 */ /* 0x000fc800078e0218 */
[----:B------:R-:W-:Y:S01]  /*3810*/  @P1 VIADD R39, R18, 0x5 ;  /* 0x0000000512271836 */ /* 0x000fe20000000000 */
[----:B------:R-:W-:Y:S01]  /*3820*/  @P1 ST.E desc[UR36][R22.64], R19 ;  /* 0x0000001316001985 */ /* 0x000fe2000c101924 */
[----:B------:R-:W-:-:S05]  /*3830*/  @P1 IMAD.WIDE R36, R13, 0x4, R14 ;  /* 0x000000040d241825 */ /* 0x000fca00078e020e */
[----:B------:R1:W-:Y:S04]  /*3840*/  @P1 ST.E desc[UR36][R36.64], R39 ;  /* 0x0000002724001985 */ /* 0x0003e8000c101924 */
[----:B--2---:R-:W2:Y:S01]  /*3850*/  @P1 LD.E R41, desc[UR36][R16.64+0x14] ;  /* 0x0000142410291980 */ /* 0x004ea2000c101900 */
[----:B------:R-:W-:-:S05]  /*3860*/  @P1 IMAD.WIDE R32, R13, 0x4, R28 ;  /* 0x000000040d201825 */ /* 0x000fca00078e021c */
[----:B--2---:R2:W-:Y:S04]  /*3870*/  @P1 ST.E desc[UR36][R32.64], R41 ;  /* 0x0000002920001985 */ /* 0x0045e8000c101924 */
[----:B0-----:R-:W3:Y:S01]  /*3880*/  LD.E R20, desc[UR36][R16.64+0x18] ;  /* 0x0000182410147980 */ /* 0x001ee2000c101900 */
[----:B------:R-:W-:Y:S02]  /*3890*/  @P1 IADD3 R13, PT, PT, R13, 0x1, RZ ;  /* 0x000000010d0d1810 */ /* 0x000fe40007ffe0ff */
        /* <DEDUP_REMOVED lines=9> */
[----:B--2---:R-:W2:Y:S01]  /*3930*/  LD.E R32, desc[UR36][R16.64+0x1c] ;  /* 0x00001c2410207980 */ /* 0x004ea2000c101900 */
[----:B------:R-:W-:Y:S01]  /*3940*/  @P0 VIADD R13, R13, 0x1 ;  /* 0x000000010d0d0836 */ /* 0x000fe20000000000 */
[----:B--2---:R-:W-:-:S13]  /*3950*/  FSETP.GT.AND P1, PT, R32, UR4, PT ;  /* 0x0000000420007c0b */ /* 0x004fda000bf24000 */
[----:B------:R-:W-:-:S04]  /*3960*/  @P1 IMAD.WIDE R32, R13, 0x4, R24 ;  /* 0x000000040d201825 */ /* 0x000fc800078e0218 */
[----:B------:R-:W-:Y:S01]  /*3970*/  @P1 VIADD R41, R18, 0x7 ;  /* 0x0000000712291836 */ /* 0x000fe20000000000 */
[----:B------:R1:W-:Y:S01]  /*3980*/  @P1 ST.E desc[UR36][R32.64], R19 ;  /* 0x0000001320001985 */ /* 0x0003e2000c101924 */
[----:B------:R-:W-:-:S05]  /*3990*/  @P1 IMAD.WIDE R36, R13, 0x4, R14 ;  /* 0x000000040d241825 */ /* 0x000fca00078e020e */
[----:B------:R1:W-:Y:S04]  /*39a0*/  @P1 ST.E desc[UR36][R36.64], R41 ;  /* 0x0000002924001985 */ /* 0x0003e8000c101924 */
[----:B0-----:R-:W2:Y:S01]  /*39b0*/  @P1 LD.E R35, desc[UR36][R16.64+0x1c] ;  /* 0x00001c2410231980 */ /* 0x001ea2000c101900 */
[----:B------:R-:W-:Y:S01]  /*39c0*/  @P1 IMAD.WIDE R20, R13, 0x4, R28 ;  /* 0x000000040d141825 */ /* 0x000fe200078e021c */
[----:B------:R-:W-:-:S03]  /*39d0*/  IADD3 R18, PT, PT, R18, 0x8, RZ ;  /* 0x0000000812127810 */ /* 0x000fc60007ffe0ff */
[----:B------:R-:W-:Y:S01]  /*39e0*/  @P1 VIADD R13, R13, 0x1 ;  /* 0x000000010d0d1836 */ /* 0x000fe20000000000 */
[----:B------:R-:W-:Y:S01]  /*39f0*/  ISETP.NE.AND P0, PT, R18, R9, PT ;  /* 0x000000091200720c */ /* 0x000fe20003f05270 */
[----:B--2---:R1:W-:-:S12]  /*3a00*/  @P1 ST.E desc[UR36][R20.64], R35 ;  /* 0x0000002314001985 */ /* 0x0043d8000c101924 */
[----:B------:R-:W-:Y:S05]  /*3a10*/  @P0 BRA `(.L_x_46) ;  /* 0xfffffff8008c0947 */ /* 0x000fea000383ffff */
[----:B------:R-:W-:Y:S05]  /*3a20*/  BSYNC.RECONVERGENT B3 ;  /* 0x0000000000037941 */ /* 0x000fea0003800200 */
.L_x_45:
[----:B------:R-:W-:-:S07]  /*3a30*/  IMAD.MOV.U32 R17, RZ, RZ, R9 ;  /* 0x000000ffff117224 */ /* 0x000fce00078e0009 */
.L_x_44:
[----:B------:R-:W-:-:S13]  /*3a40*/  ISETP.NE.AND P0, PT, R7, RZ, PT ;  /* 0x000000ff0700720c */ /* 0x000fda0003f05270 */
[----:B------:R-:W-:Y:S05]  /*3a50*/  @!P0 BRA `(.L_x_47) ;  /* 0x0000000400bc8947 */ /* 0x000fea0003800000 */
[----:B------:R-:W-:-:S05]  /*3a60*/  VIADD R16, R7, 0xffffffff ;  /* 0xffffffff07107836 */ /* 0x000fca0000000000 */
[----:B------:R-:W-:-:S13]  /*3a70*/  ISETP.GE.U32.AND P0, PT, R16, 0x3, PT ;  /* 0x000000031000780c */ /* 0x000fda0003f06070 */
[----:B------:R-:W-:Y:S05]  /*3a80*/  @!P0 BRA `(.L_x_48) ;  /* 0x0000000000d88947 */ /* 0x000fea0003800000 */
[----:B-1----:R-:W-:Y:S01]  /*3a90*/  IADD3 R23, PT, PT, R0, R17, RZ ;  /* 0x0000001100177210 */ /* 0x002fe20007ffe0ff */
[----:B------:R-:W0:Y:S04]  /*3aa0*/  LDCU UR4, c[0x0][0x3b0] ;  /* 0x00007600ff0477ac */ /* 0x000e280008000800 */
[----:B------:R-:W-:-:S05]  /*3ab0*/  IMAD.WIDE.U32 R22, R23, 0x4, R28 ;  /* 0x0000000417167825 */ /* 0x000fca00078e001c */
[----:B------:R-:W0:Y:S02]  /*3ac0*/  LD.E R16, desc[UR36][R22.64] ;  /* 0x0000002416107980 */ /* 0x000e24000c101900 */
[----:B0-----:R-:W-:-:S13]  /*3ad0*/  FSETP.GT.AND P0, PT, R16, UR4, PT ;  /* 0x0000000410007c0b */ /* 0x001fda000bf04000 */
[----:B------:R-:W-:-:S04]  /*3ae0*/  @P0 IMAD.WIDE R32, R13, 0x4, R24 ;  /* 0x000000040d200825 */ /* 0x000fc800078e0218 */
[C---:B------:R-:W-:Y:S01]  /*3af0*/  @P0 IMAD.WIDE R34, R13.reuse, 0x4, R14 ;  /* 0x000000040d220825 */ /* 0x040fe200078e020e */
[----:B------:R0:W-:Y:S04]  /*3b00*/  @P0 ST.E desc[UR36][R32.64], R19 ;  /* 0x0000001320000985 */ /* 0x0001e8000c101924 */
[----:B------:R1:W-:Y:S04]  /*3b10*/  @P0 ST.E desc[UR36][R34.64], R17 ;  /* 0x0000001122000985 */ /* 0x0003e8000c101924 */
[----:B------:R-:W2:Y:S01]  /*3b20*/  @P0 LD.E R39, desc[UR36][R22.64] ;  /* 0x0000002416270980 */ /* 0x000ea2000c101900 */
[----:B------:R-:W-:Y:S01]  /*3b30*/  IADD3 R21, P1, PT, R0, R17, RZ ;  /* 0x0000001100157210 */ /* 0x000fe20007f3e0ff */
[----:B------:R-:W-:-:S04]  /*3b40*/  @P0 IMAD.WIDE R36, R13, 0x4, R28 ;  /* 0x000000040d240825 */ /* 0x000fc800078e021c */
[----:B------:R-:W-:Y:S01]  /*3b50*/  IMAD.X R16, RZ, RZ, RZ, P1 ;  /* 0x000000ffff107224 */ /* 0x000fe200008e06ff */
[----:B------:R-:W-:-:S04]  /*3b60*/  LEA R20, P1, R21, R28, 0x2 ;  /* 0x0000001c15147211 */ /* 0x000fc800078210ff */
[----:B------:R-:W-:Y:S01]  /*3b70*/  LEA.HI.X R21, R21, R29, R16, 0x2, P1 ;  /* 0x0000001d15157211 */ /* 0x000fe200008f1410 */
[----:B--2---:R2:W-:Y:S04]  /*3b80*/  @P0 ST.E desc[UR36][R36.64], R39 ;  /* 0x0000002724000985 */ /* 0x0045e8000c101924 */
[----:B------:R-:W3:Y:S01]  /*3b90*/  LD.E R16, desc[UR36][R20.64+0x4] ;  /* 0x0000042414107980 */ /* 0x000ee2000c101900 */
[----:B------:R-:W-:Y:S01]  /*3ba0*/  @P0 VIADD R13, R13, 0x1 ;  /* 0x000000010d0d0836 */ /* 0x000fe20000000000 */
[----:B---3--:R-:W-:-:S13]  /*3bb0*/  FSETP.GT.AND P1, PT, R16, UR4, PT ;  /* 0x0000000410007c0b */ /* 0x008fda000bf24000 */
[----:B------:R-:W-:-:S04]  /*3bc0*/  @P1 IMAD.WIDE R22, R13, 0x4, R24 ;  /* 0x000000040d161825 */ /* 0x000fc800078e0218 */
[----:B------:R-:W-:Y:S01]  /*3bd0*/  @P1 VIADD R41, R17, 0x1 ;  /* 0x0000000111291836 */ /* 0x000fe20000000000 */
[----:B------:R-:W-:Y:S01]  /*3be0*/  @P1 ST.E desc[UR36][R22.64], R19 ;  /* 0x0000001316001985 */ /* 0x000fe2000c101924 */
[----:B0-----:R-:W-:-:S05]  /*3bf0*/  @P1 IMAD.WIDE R32, R13, 0x4, R14 ;  /* 0x000000040d201825 */ /* 0x001fca00078e020e */
[----:B------:R0:W-:Y:S04]  /*3c00*/  @P1 ST.E desc[UR36][R32.64], R41 ;  /* 0x0000002920001985 */ /* 0x0001e8000c101924 */
[----:B------:R-:W3:Y:S01]  /*3c10*/  @P1 LD.E R43, desc[UR36][R20.64+0x4] ;  /* 0x00000424142b1980 */ /* 0x000ee2000c101900 */
[----:B-1----:R-:W-:-:S05]  /*3c20*/  @P1 IMAD.WIDE R34, R13, 0x4, R28 ;  /* 0x000000040d221825 */ /* 0x002fca00078e021c */
[----:B---3--:R1:W-:Y:S04]  /*3c30*/  @P1 ST.E desc[UR36][R34.64], R43 ;  /* 0x0000002b22001985 */ /* 0x0083e8000c101924 */
[----:B------:R-:W3:Y:S01]  /*3c40*/  LD.E R16, desc[UR36][R20.64+0x8] ;  /* 0x0000082414107980 */ /* 0x000ee2000c101900 */
[----:B------:R-:W-:Y:S02]  /*3c50*/  @P1 IADD3 R13, PT, PT, R13, 0x1, RZ ;  /* 0x000000010d0d1810 */ /* 0x000fe40007ffe0ff */
[----:B---3--:R-:W-:-:S13]  /*3c60*/  FSETP.GT.AND P0, PT, R16, UR4, PT ;  /* 0x0000000410007c0b */ /* 0x008fda000bf04000 */
[----:B--2---:R-:W-:-:S04]  /*3c70*/  @P0 IMAD.WIDE R36, R13, 0x4, R24 ;  /* 0x000000040d240825 */ /* 0x004fc800078e0218 */
[----:B------:R-:W-:Y:S01]  /*3c80*/  @P0 VIADD R45, R17, 0x2 ;  /* 0x00000002112d0836 */ /* 0x000fe20000000000 */
[----:B------:R1:W-:Y:S01]  /*3c90*/  @P0 ST.E desc[UR36][R36.64], R19 ;  /* 0x0000001324000985 */ /* 0x0003e2000c101924 */
[----:B------:R-:W-:-:S05]  /*3ca0*/  @P0 IMAD.WIDE R38, R13, 0x4, R14 ;  /* 0x000000040d260825 */ /* 0x000fca00078e020e */
[----:B------:R1:W-:Y:S04]  /*3cb0*/  @P0 ST.E desc[UR36][R38.64], R45 ;  /* 0x0000002d26000985 */ /* 0x0003e8000c101924 */
[----:B0-----:R-:W2:Y:S01]  /*3cc0*/  @P0 LD.E R33, desc[UR36][R20.64+0x8] ;  /* 0x0000082414210980 */ /* 0x001ea2000c101900 */
[----:B------:R-:W-:-:S05]  /*3cd0*/  @P0 IMAD.WIDE R22, R13, 0x4, R28 ;  /* 0x000000040d160825 */ /* 0x000fca00078e021c */
[----:B--2---:R1:W-:Y:S04]  /*3ce0*/  @P0 ST.E desc[UR36][R22.64], R33 ;  /* 0x0000002116000985 */ /* 0x0043e8000c101924 */
[----:B------:R-:W2:Y:S01]  /*3cf0*/  LD.E R16, desc[UR36][R20.64+0xc] ;  /* 0x00000c2414107980 */ /* 0x000ea2000c101900 */
[----:B------:R-:W-:Y:S01]  /*3d00*/  BSSY.RECONVERGENT B3, `(.L_x_49) ;  /* 0x000000d000037945 */ /* 0x000fe20003800200 */
[----:B------:R-:W-:Y:S01]  /*3d10*/  @P0 VIADD R13, R13, 0x1 ;  /* 0x000000010d0d0836 */ /* 0x000fe20000000000 */
[----:B--2---:R-:W-:-:S13]  /*3d20*/  FSETP.GT.AND P1, PT, R16, UR4, PT ;  /* 0x0000000410007c0b */ /* 0x004fda000bf24000 */
[----:B-1----:R-:W-:Y:S05]  /*3d30*/  @!P1 BRA `(.L_x_50) ;  /* 0x0000000000249947 */ /* 0x002fea0003800000 */
[----:B------:R-:W-:-:S04]  /*3d40*/  IMAD.WIDE R22, R13, 0x4, R24 ;  /* 0x000000040d167825 */ /* 0x000fc800078e0218 */
[----:B------:R-:W-:Y:S01]  /*3d50*/  VIADD R37, R17, 0x3 ;  /* 0x0000000311257836 */ /* 0x000fe20000000000 */
[----:B------:R0:W-:Y:S01]  /*3d60*/  ST.E desc[UR36][R22.64], R19 ;  /* 0x0000001316007985 */ /* 0x0001e2000c101924 */
[----:B------:R-:W-:-:S05]  /*3d70*/  IMAD.WIDE R32, R13, 0x4, R14 ;  /* 0x000000040d207825 */ /* 0x000fca00078e020e */
[----:B------:R0:W-:Y:S04]  /*3d80*/  ST.E desc[UR36][R32.64], R37 ;  /* 0x0000002520007985 */ /* 0x0001e8000c101924 */
[----:B------:R-:W2:Y:S01]  /*3d90*/  LD.E R21, desc[UR36][R20.64+0xc] ;  /* 0x00000c2414157980 */ /* 0x000ea2000c101900 */
[C---:B------:R-:W-:Y:S01]  /*3da0*/  IMAD.WIDE R34, R13.reuse, 0x4, R28 ;  /* 0x000000040d227825 */ /* 0x040fe200078e021c */
[----:B------:R-:W-:-:S04]  /*3db0*/  IADD3 R13, PT, PT, R13, 0x1, RZ ;  /* 0x000000010d0d7810 */ /* 0x000fc80007ffe0ff */
[----:B--2---:R0:W-:Y:S03]  /*3dc0*/  ST.E desc[UR36][R34.64], R21 ;  /* 0x0000001522007985 */ /* 0x0041e6000c101924 */
.L_x_50:
[----:B------:R-:W-:Y:S05]  /*3dd0*/  BSYNC.RECONVERGENT B3 ;  /* 0x0000000000037941 */ /* 0x000fea0003800200 */
.L_x_49:
[----:B------:R-:W-:-:S07]  /*3de0*/  VIADD R17, R17, 0x4 ;  /* 0x0000000411117836 */ /* 0x000fce0000000000 */
.L_x_48:
[----:B------:R-:W-:Y:S01]  /*3df0*/  ISETP.NE.AND P0, PT, R8, RZ, PT ;  /* 0x000000ff0800720c */ /* 0x000fe20003f05270 */
[----:B------:R-:W-:-:S12]  /*3e00*/  BSSY.RECONVERGENT B3, `(.L_x_47) ;  /* 0x0000034000037945 */ /* 0x000fd80003800200 */
[----:B------:R-:W-:Y:S05]  /*3e10*/  @!P0 BRA `(.L_x_51) ;  /* 0x0000000000c88947 */ /* 0x000fea0003800000 */
[----:B------:R-:W-:-:S13]  /*3e20*/  ISETP.NE.AND P0, PT, R8, 0x1, PT ;  /* 0x000000010800780c */ /* 0x000fda0003f05270 */
[----:B------:R-:W-:Y:S05]  /*3e30*/  @!P0 BRA `(.L_x_52) ;  /* 0x0000000000808947 */ /* 0x000fea0003800000 */
[----:B01----:R-:W-:Y:S01]  /*3e40*/  IMAD.IADD R21, R0, 0x1, R17 ;  /* 0x0000000100157824 */ /* 0x003fe200078e0211 */
[----:B------:R-:W0:Y:S03]  /*3e50*/  LDCU UR4, c[0x0][0x3b0] ;  /* 0x00007600ff0477ac */ /* 0x000e260008000800 */
[----:B------:R-:W-:-:S05]  /*3e60*/  IMAD.WIDE.U32 R20, R21, 0x4, R28 ;  /* 0x0000000415147825 */ /* 0x000fca00078e001c */
[----:B------:R-:W0:Y:S02]  /*3e70*/  LD.E R16, desc[UR36][R20.64] ;  /* 0x0000002414107980 */ /* 0x000e24000c101900 */
[----:B0-----:R-:W-:-:S13]  /*3e80*/  FSETP.GT.AND P0, PT, R16, UR4, PT ;  /* 0x0000000410007c0b */ /* 0x001fda000bf04000 */
[----:B------:R-:W-:-:S04]  /*3e90*/  @P0 IMAD.WIDE R22, R13, 0x4, R24 ;  /* 0x000000040d160825 */ /* 0x000fc800078e0218 */
[----:B------:R-:W-:Y:S01]  /*3ea0*/  @P0 IMAD.WIDE R32, R13, 0x4, R14 ;  /* 0x000000040d200825 */ /* 0x000fe200078e020e */
[----:B------:R0:W-:Y:S04]  /*3eb0*/  @P0 ST.E desc[UR36][R22.64], R19 ;  /* 0x0000001316000985 */ /* 0x0001e8000c101924 */
[----:B------:R0:W-:Y:S04]  /*3ec0*/  @P0 ST.E desc[UR36][R32.64], R17 ;  /* 0x0000001120000985 */ /* 0x0001e8000c101924 */
[----:B------:R-:W2:Y:S01]  /*3ed0*/  @P0 LD.E R39, desc[UR36][R20.64] ;  /* 0x0000002414270980 */ /* 0x000ea2000c101900 */
[----:B------:R-:W-:-:S05]  /*3ee0*/  IADD3 R35, P1, PT, R0, R17, RZ ;  /* 0x0000001100237210 */ /* 0x000fca0007f3e0ff */
[----:B------:R-:W-:Y:S01]  /*3ef0*/  IMAD.X R16, RZ, RZ, RZ, P1 ;  /* 0x000000ffff107224 */ /* 0x000fe200008e06ff */
[----:B------:R-:W-:-:S04]  /*3f00*/  LEA R36, P1, R35, R28, 0x2 ;  /* 0x0000001c23247211 */ /* 0x000fc800078210ff */
[----:B------:R-:W-:Y:S01]  /*3f10*/  LEA.HI.X R37, R35, R29, R16, 0x2, P1 ;  /* 0x0000001d23257211 */ /* 0x000fe200008f1410 */
[----:B------:R-:W-:-:S05]  /*3f20*/  @P0 IMAD.WIDE R34, R13, 0x4, R28 ;  /* 0x000000040d220825 */ /* 0x000fca00078e021c */
[----:B--2---:R0:W-:Y:S04]  /*3f30*/  @P0 ST.E desc[UR36][R34.64], R39 ;  /* 0x0000002722000985 */ /* 0x0041e8000c101924 */
[----:B------:R-:W2:Y:S01]  /*3f40*/  LD.E R16, desc[UR36][R36.64+0x4] ;  /* 0x0000042424107980 */ /* 0x000ea2000c101900 */
[----:B------:R-:W-:Y:S01]  /*3f50*/  BSSY.RECONVERGENT B4, `(.L_x_53) ;  /* 0x000000d000047945 */ /* 0x000fe20003800200 */
[----:B------:R-:W-:Y:S02]  /*3f60*/  @P0 IADD3 R13, PT, PT, R13, 0x1, RZ ;  /* 0x000000010d0d0810 */ /* 0x000fe40007ffe0ff */
[----:B--2---:R-:W-:-:S13]  /*3f70*/  FSETP.GT.AND P1, PT, R16, UR4, PT ;  /* 0x0000000410007c0b */ /* 0x004fda000bf24000 */
[----:B0-----:R-:W-:Y:S05]  /*3f80*/  @!P1 BRA `(.L_x_54) ;  /* 0x0000000000249947 */ /* 0x001fea0003800000 */
[----:B------:R-:W-:-:S04]  /*3f90*/  IMAD.WIDE R20, R13, 0x4, R24 ;  /* 0x000000040d147825 */ /* 0x000fc800078e0218 */
[----:B------:R-:W-:Y:S01]  /*3fa0*/  VIADD R35, R17, 0x1 ;  /* 0x0000000111237836 */ /* 0x000fe20000000000 */
[----:B------:R0:W-:Y:S01]  /*3fb0*/  ST.E desc[UR36][R20.64], R19 ;  /* 0x0000001314007985 */ /* 0x0001e2000c101924 */
[----:B------:R-:W-:-:S05]  /*3fc0*/  IMAD.WIDE R22, R13, 0x4, R14 ;  /* 0x000000040d167825 */ /* 0x000fca00078e020e */
[----:B------:R0:W-:Y:S04]  /*3fd0*/  ST.E desc[UR36][R22.64], R35 ;  /* 0x0000002316007985 */ /* 0x0001e8000c101924 */
[----:B------:R-:W2:Y:S01]  /*3fe0*/  LD.E R37, desc[UR36][R36.64+0x4] ;  /* 0x0000042424257980 */ /* 0x000ea2000c101900 */
[----:B------:R-:W-:-:S04]  /*3ff0*/  IMAD.WIDE R32, R13, 0x4, R28 ;  /* 0x000000040d207825 */ /* 0x000fc800078e021c */
[----:B------:R-:W-:Y:S01]  /*4000*/  VIADD R13, R13, 0x1 ;  /* 0x000000010d0d7836 */ /* 0x000fe20000000000 */
[----:B--2---:R0:W-:Y:S06]  /*4010*/  ST.E desc[UR36][R32.64], R37 ;  /* 0x0000002520007985 */ /* 0x0041ec000c101924 */
.L_x_54:
[----:B------:R-:W-:Y:S05]  /*4020*/  BSYNC.RECONVERGENT B4 ;  /* 0x0000000000047941 */ /* 0x000fea0003800200 */
.L_x_53:
[----:B------:R-:W-:-:S07]  /*4030*/  VIADD R17, R17, 0x2 ;  /* 0x0000000211117836 */ /* 0x000fce0000000000 */
.L_x_52:
[----:B------:R-:W-:-:S13]  /*4040*/  ISETP.NE.AND P0, PT, R12, RZ, PT ;  /* 0x000000ff0c00720c */ /* 0x000fda0003f05270 */
[----:B------:R-:W-:Y:S05]  /*4050*/  @!P0 BRA `(.L_x_51) ;  /* 0x0000000000388947 */ /* 0x000fea0003800000 */
[----:B01----:R-:W-:Y:S01]  /*4060*/  IADD3 R21, PT, PT, R0, R17, RZ ;  /* 0x0000001100157210 */ /* 0x003fe20007ffe0ff */
[----:B------:R-:W0:Y:S04]  /*4070*/  LDCU UR4, c[0x0][0x3b0] ;  /* 0x00007600ff0477ac */ /* 0x000e280008000800 */
[----:B------:R-:W-:-:S05]  /*4080*/  IMAD.WIDE.U32 R20, R21, 0x4, R28 ;  /* 0x0000000415147825 */ /* 0x000fca00078e001c */
[----:B------:R-:W0:Y:S02]  /*4090*/  LD.E R0, desc[UR36][R20.64] ;  /* 0x0000002414007980 */ /* 0x000e24000c101900 */
[----:B0-----:R-:W-:-:S13]  /*40a0*/  FSETP.GT.AND P0, PT, R0, UR4, PT ;  /* 0x0000000400007c0b */ /* 0x001fda000bf04000 */
[----:B------:R-:W-:Y:S05]  /*40b0*/  @!P0 BRA `(.L_x_51) ;  /* 0x0000000000208947 */ /* 0x000fea0003800000 */
[----:B------:R-:W-:-:S04]  /*40c0*/  IMAD.WIDE R22, R13, 0x4, R24 ;  /* 0x000000040d167825 */ /* 0x000fc800078e0218 */
[C---:B------:R-:W-:Y:S01]  /*40d0*/  IMAD.WIDE R32, R13.reuse, 0x4, R14 ;  /* 0x000000040d207825 */ /* 0x040fe200078e020e */
[----:B------:R2:W-:Y:S04]  /*40e0*/  ST.E desc[UR36][R22.64], R19 ;  /* 0x0000001316007985 */ /* 0x0005e8000c101924 */
[----:B------:R2:W-:Y:S04]  /*40f0*/  ST.E desc[UR36][R32.64], R17 ;  /* 0x0000001120007985 */ /* 0x0005e8000c101924 */
[----:B------:R-:W3:Y:S01]  /*4100*/  LD.E R21, desc[UR36][R20.64] ;  /* 0x0000002414157980 */ /* 0x000ee2000c101900 */
[----:B------:R-:W-:-:S04]  /*4110*/  IMAD.WIDE R34, R13, 0x4, R28 ;  /* 0x000000040d227825 */ /* 0x000fc800078e021c */
[----:B------:R-:W-:Y:S01]  /*4120*/  VIADD R13, R13, 0x1 ;  /* 0x000000010d0d7836 */ /* 0x000fe20000000000 */
[----:B---3--:R2:W-:Y:S06]  /*4130*/  ST.E desc[UR36][R34.64], R21 ;  /* 0x0000001522007985 */ /* 0x0085ec000c101924 */
.L_x_51:
[----:B------:R-:W-:Y:S05]  /*4140*/  BSYNC.RECONVERGENT B3 ;  /* 0x0000000000037941 */ /* 0x000fea0003800200 */
.L_x_47:
[----:B012---:R-:W-:-:S05]  /*4150*/  VIADD R19, R19, 0x1 ;  /* 0x0000000113137836 */ /* 0x007fca0000000000 */
[----:B------:R-:W-:-:S13]  /*4160*/  ISETP.NE.AND P0, PT, R19, R10, PT ;  /* 0x0000000a1300720c */ /* 0x000fda0003f05270 */
[----:B------:R-:W-:Y:S05]  /*4170*/  @P0 BRA `(.L_x_55) ;  /* 0xfffffff000980947 */ /* 0x000fea000383ffff */
.L_x_43:
[----:B------:R-:W-:Y:S05]  /*4180*/  BSYNC.RECONVERGENT B2 ;  /* 0x0000000000027941 */ /* 0x000fea0003800200 */
.L_x_42:
[----:B------:R-:W-:Y:S01]  /*4190*/  ISETP.GE.AND P0, PT, R13, 0x2, PT ;  /* 0x000000020d00780c */ /* 0x000fe20003f06270 */
[----:B------:R-:W-:-:S12]  /*41a0*/  BSSY.RECONVERGENT B2, `(.L_x_56) ;  /* 0x0000025000027945 */ /* 0x000fd80003800200 */
[----:B------:R-:W-:Y:S05]  /*41b0*/  @!P0 BRA `(.L_x_57) ;  /* 0x00000000008c8947 */ /* 0x000fea0003800000 */
[----:B------:R-:W-:-:S07]  /*41c0*/  IMAD.MOV.U32 R11, RZ, RZ, 0x1 ;  /* 0x00000001ff0b7424 */ /* 0x000fce00078e00ff */
.L_x_61:
[----:B0-----:R-:W-:-:S04]  /*41d0*/  IMAD.WIDE.U32 R16, R11, 0x4, R28 ;  /* 0x000000040b107825 */ /* 0x001fc800078e001c */
[C---:B------:R-:W-:Y:S01]  /*41e0*/  IMAD.WIDE.U32 R18, R11.reuse, 0x4, R24 ;  /* 0x000000040b127825 */ /* 0x040fe200078e0018 */
[----:B------:R0:W5:Y:S03]  /*41f0*/  LD.E R35, desc[UR36][R16.64] ;  /* 0x0000002410237980 */ /* 0x000166000c101900 */
[----:B------:R-:W-:Y:S01]  /*4200*/  IMAD.WIDE.U32 R20, R11, 0x4, R14 ;  /* 0x000000040b147825 */ /* 0x000fe200078e000e */
[----:B------:R0:W5:Y:S04]  /*4210*/  LD.E R37, desc[UR36][R18.64] ;  /* 0x0000002412257980 */ /* 0x000168000c101900 */
[----:B------:R0:W5:Y:S01]  /*4220*/  LD.E R39, desc[UR36][R20.64] ;  /* 0x0000002414277980 */ /* 0x000162000c101900 */
[----:B------:R-:W-:Y:S01]  /*4230*/  BSSY.RECONVERGENT B3, `(.L_x_58) ;  /* 0x0000012000037945 */ /* 0x000fe20003800200 */
[----:B------:R-:W-:-:S07]  /*4240*/  MOV R0, R11 ;  /* 0x0000000b00007202 */ /* 0x000fce0000000f00 */
.L_x_60:
[----:B------:R-:W-:-:S04]  /*4250*/  VIADD R41, R0, 0xffffffff ;  /* 0xffffffff00297836 */ /* 0x000fc80000000000 */
[----:B01----:R-:W-:-:S05]  /*4260*/  IMAD.WIDE.U32 R20, R41, 0x4, R28 ;  /* 0x0000000429147825 */ /* 0x003fca00078e001c */
[----:B------:R-:W2:Y:S02]  /*4270*/  LD.E R12, desc[UR36][R20.64] ;  /* 0x00000024140c7980 */ /* 0x000ea4000c101900 */
[----:B--2--5:R-:W-:-:S13]  /*4280*/  FSETP.GEU.AND P0, PT, R12, R35, PT ;  /* 0x000000230c00720b */ /* 0x024fda0003f0e000 */
[----:B------:R-:W-:Y:S05]  /*4290*/  @P0 BRA `(.L_x_59) ;  /* 0x00000000002c0947 */ /* 0x000fea0003800000 */
[C---:B------:R-:W-:Y:S01]  /*42a0*/  IMAD.WIDE.U32 R16, R41.reuse, 0x4, R24 ;  /* 0x0000000429107825 */ /* 0x040fe200078e0018 */
[----:B------:R1:W-:Y:S04]  /*42b0*/  ST.E desc[UR36][R20.64+0x4], R12 ;  /* 0x0000040c14007985 */ /* 0x0003e8000c101924 */
[----:B------:R-:W2:Y:S01]  /*42c0*/  LD.E R23, desc[UR36][R16.64] ;  /* 0x0000002410177980 */ /* 0x000ea2000c101900 */
[----:B------:R-:W-:-:S03]  /*42d0*/  IMAD.WIDE.U32 R18, R41, 0x4, R14 ;  /* 0x0000000429127825 */ /* 0x000fc600078e000e */
[----:B--2---:R1:W-:Y:S04]  /*42e0*/  ST.E desc[UR36][R16.64+0x4], R23 ;  /* 0x0000041710007985 */ /* 0x0043e8000c101924 */
[----:B------:R-:W2:Y:S01]  /*42f0*/  LD.E R33, desc[UR36][R18.64] ;  /* 0x0000002412217980 */ /* 0x000ea2000c101900 */
[----:B------:R-:W-:Y:S01]  /*4300*/  ISETP.GT.AND P0, PT, R0, 0x1, PT ;  /* 0x000000010000780c */ /* 0x000fe20003f04270 */
[----:B------:R-:W-:Y:S02]  /*4310*/  IMAD.MOV.U32 R0, RZ, RZ, R41 ;  /* 0x000000ffff007224 */ /* 0x000fe400078e0029 */
[----:B--2---:R1:W-:Y:S10]  /*4320*/  ST.E desc[UR36][R18.64+0x4], R33 ;  /* 0x0000042112007985 */ /* 0x0043f4000c101924 */
[----:B------:R-:W-:Y:S05]  /*4330*/  @P0 BRA `(.L_x_60) ;  /* 0xfffffffc00c40947 */ /* 0x000fea000383ffff */
[----:B------:R-:W-:-:S07]  /*4340*/  IMAD.MOV.U32 R0, RZ, RZ, RZ ;  /* 0x000000ffff007224 */ /* 0x000fce00078e00ff */
.L_x_59:
[----:B------:R-:W-:Y:S05]  /*4350*/  BSYNC.RECONVERGENT B3 ;  /* 0x0000000000037941 */ /* 0x000fea0003800200 */
.L_x_58:
[----:B-1----:R-:W-:Y:S01]  /*4360*/  IMAD.WIDE R16, R0, 0x4, R28 ;  /* 0x0000000400107825 */ /* 0x002fe200078e021c */
[----:B------:R-:W-:-:S03]  /*4370*/  IADD3 R11, PT, PT, R11, 0x1, RZ ;  /* 0x000000010b0b7810 */ /* 0x000fc60007ffe0ff */
[C---:B------:R-:W-:Y:S01]  /*4380*/  IMAD.WIDE R18, R0.reuse, 0x4, R24 ;  /* 0x0000000400127825 */ /* 0x040fe200078e0218 */
[----:B------:R0:W-:Y:S01]  /*4390*/  ST.E desc[UR36][R16.64], R35 ;  /* 0x0000002310007985 */ /* 0x0001e2000c101924 */
[----:B------:R-:W-:Y:S02]  /*43a0*/  ISETP.NE.AND P0, PT, R11, R13, PT ;  /* 0x0000000d0b00720c */ /* 0x000fe40003f05270 */
[----:B------:R-:W-:Y:S01]  /*43b0*/  IMAD.WIDE R20, R0, 0x4, R14 ;  /* 0x0000000400147825 */ /* 0x000fe200078e020e */
[----:B------:R0:W-:Y:S04]  /*43c0*/  ST.E desc[UR36][R18.64], R37 ;  /* 0x0000002512007985 */ /* 0x0001e8000c101924 */
[----:B------:R0:W-:Y:S06]  /*43d0*/  ST.E desc[UR36][R20.64], R39 ;  /* 0x0000002714007985 */ /* 0x0001ec000c101924 */
[----:B------:R-:W-:Y:S05]  /*43e0*/  @P0 BRA `(.L_x_61) ;  /* 0xfffffffc00780947 */ /* 0x000fea000383ffff */
.L_x_57:
[----:B------:R-:W-:Y:S05]  /*43f0*/  BSYNC.RECONVERGENT B2 ;  /* 0x0000000000027941 */ /* 0x000fea0003800200 */
.L_x_56:
[----:B------:R-:W-:Y:S01]  /*4400*/  VIMNMX R10, PT, PT, R10, R13, PT ;  /* 0x0000000d0a0a7248 */ /* 0x000fe20003fe0100 */
[----:B------:R-:W-:Y:S03]  /*4410*/  BSSY.RECONVERGENT B2, `(.L_x_62) ;  /* 0x0000069000027945 */ /* 0x000fe60003800200 */
[----:B------:R-:W-:-:S13]  /*4420*/  ISETP.GE.AND P0, PT, R10, 0x1, PT ;  /* 0x000000010a00780c */ /* 0x000fda0003f06270 */
[----:B------:R-:W-:Y:S05]  /*4430*/  @!P0 BRA `(.L_x_63) ;  /* 0x0000000400988947 */ /* 0x000fea0003800000 */
[C---:B------:R-:W-:Y:S01]  /*4440*/  ISETP.GE.U32.AND P0, PT, R10.reuse, 0x4, PT ;  /* 0x000000040a00780c */ /* 0x040fe20003f06070 */
[----:B------:R-:W-:Y:S01]  /*4450*/  BSSY.RECONVERGENT B3, `(.L_x_64) ;  /* 0x0000038000037945 */ /* 0x000fe20003800200 */
[----:B------:R-:W-:Y:S01]  /*4460*/  LOP3.LUT R32, R10, 0x3, RZ, 0xc0, !PT ;  /* 0x000000030a207812 */ /* 0x000fe200078ec0ff */
[----:B------:R-:W-:-:S10]  /*4470*/  IMAD.MOV.U32 R33, RZ, RZ, RZ ;  /* 0x000000ffff217224 */ /* 0x000fd400078e00ff */
[----:B------:R-:W-:Y:S05]  /*4480*/  @!P0 BRA `(.L_x_65) ;  /* 0x0000000000d08947 */ /* 0x000fea0003800000 */
[----:B------:R-:W-:Y:S01]  /*4490*/  LOP3.LUT R33, R10, 0x7ffffffc, RZ, 0xc0, !PT ;  /* 0x7ffffffc0a217812 */ /* 0x000fe200078ec0ff */
[----:B0-----:R-:W-:-:S07]  /*44a0*/  IMAD.MOV.U32 R35, RZ, RZ, RZ ;  /* 0x000000ffff237224 */ /* 0x001fce00078e00ff */
.L_x_68:
[----:B0-----:R-:W-:-:S05]  /*44b0*/  IMAD.WIDE.U32 R12, R35, 0x4, R24 ;  /* 0x00000004230c7825 */ /* 0x001fca00078e0018 */
[----:B------:R-:W2:Y:S02]  /*44c0*/  LD.E R21, desc[UR36][R12.64] ;  /* 0x000000240c157980 */ /* 0x000ea4000c101900 */
[----:B--2---:R-:W-:-:S05]  /*44d0*/  IMAD.WIDE R20, R21, 0x4, R26 ;  /* 0x0000000415147825 */ /* 0x004fca00078e021a */
[----:B------:R-:W2:Y:S01]  /*44e0*/  LD.E R0, desc[UR36][R20.64] ;  /* 0x0000002414007980 */ /* 0x000ea2000c101900 */
[----:B------:R-:W-:Y:S01]  /*44f0*/  IMAD.WIDE.U32 R10, R35, 0x4, R14 ;  /* 0x00000004230a7825 */ /* 0x000fe200078e000e */
[----:B--2---:R-:W-:-:S13]  /*4500*/  ISETP.NE.AND P0, PT, R0, -0x1, PT ;  /* 0xffffffff0000780c */ /* 0x004fda0003f05270 */
[----:B------:R-:W2:Y:S01]  /*4510*/  @!P0 LD.E R37, desc[UR36][R10.64] ;  /* 0x000000240a258980 */ /* 0x000ea2000c101900 */
[----:B------:R-:W-:Y:S01]  /*4520*/  IMAD.MOV.U32 R19, RZ, RZ, 0x1 ;  /* 0x00000001ff137424 */ /* 0x000fe200078e00ff */
[C---:B--2---:R-:W-:Y:S02]  /*4530*/  @!P0 IADD3 R16, P1, PT, R37.reuse, R4, RZ ;  /* 0x0000000425108210 */ /* 0x044fe40007f3e0ff */
[----:B------:R-:W-:Y:S02]  /*4540*/  @!P0 ST.E desc[UR36][R20.64], R37 ;  /* 0x0000002514008985 */ /* 0x000fe4000c101924 */
[----:B------:R-:W-:-:S05]  /*4550*/  @!P0 LEA.HI.X.SX32 R17, R37, R5, 0x1, P1 ;  /* 0x0000000525118211 */ /* 0x000fca00008f0eff */
[----:B------:R0:W-:Y:S04]  /*4560*/  @!P0 ST.E.U8 desc[UR36][R16.64], R19 ;  /* 0x0000001310008985 */ /* 0x0001e8000c101124 */
[----:B------:R-:W2:Y:S02]  /*4570*/  LD.E R23, desc[UR36][R12.64+0x4] ;  /* 0x000004240c177980 */ /* 0x000ea4000c101900 */
[----:B--2---:R-:W-:-:S05]  /*4580*/  IMAD.WIDE R22, R23, 0x4, R26 ;  /* 0x0000000417167825 */ /* 0x004fca00078e021a */
[----:B------:R-:W2:Y:S02]  /*4590*/  LD.E R0, desc[UR36][R22.64] ;  /* 0x0000002416007980 */ /* 0x000ea4000c101900 */
[----:B--2---:R-:W-:-:S13]  /*45a0*/  ISETP.NE.AND P0, PT, R0, -0x1, PT ;  /* 0xffffffff0000780c */ /* 0x004fda0003f05270 */
[----:B------:R-:W2:Y:S01]  /*45b0*/  @!P0 LD.E R39, desc[UR36][R10.64+0x4] ;  /* 0x000004240a278980 */ /* 0x000ea2000c101900 */
[----:B------:R-:W-:-:S05]  /*45c0*/  HFMA2 R0, -RZ, RZ, 0, 5.9604644775390625e-08 ;  /* 0x00000001ff007431 */ /* 0x000fca00000001ff */
[----:B0-----:R-:W-:Y:S02]  /*45d0*/  @!P0 PRMT R17, R0, 0x7610, R17 ;  /* 0x0000761000118816 */ /* 0x001fe40000000011 */
[C---:B--2---:R-:W-:Y:S01]  /*45e0*/  @!P0 IADD3 R18, P1, PT, R39.reuse, R4, RZ ;  /* 0x0000000427128210 */ /* 0x044fe20007f3e0ff */
[----:B------:R0:W-:Y:S03]  /*45f0*/  @!P0 ST.E desc[UR36][R22.64], R39 ;  /* 0x0000002716008985 */ /* 0x0001e6000c101924 */
[----:B------:R-:W-:-:S05]  /*4600*/  @!P0 LEA.HI.X.SX32 R19, R39, R5, 0x1, P1 ;  /* 0x0000000527138211 */ /* 0x000fca00008f0eff */
[----:B------:R1:W-:Y:S04]  /*4610*/  @!P0 ST.E.U8 desc[UR36][R18.64], R17 ;  /* 0x0000001112008985 */ /* 0x0003e8000c101124 */
[----:B------:R-:W2:Y:S02]  /*4620*/  LD.E R21, desc[UR36][R12.64+0x8] ;  /* 0x000008240c157980 */ /* 0x000ea4000c101900 */
[----:B--2---:R-:W-:-:S05]  /*4630*/  IMAD.WIDE R20, R21, 0x4, R26 ;  /* 0x0000000415147825 */ /* 0x004fca00078e021a */
[----:B------:R-:W2:Y:S02]  /*4640*/  LD.E R0, desc[UR36][R20.64] ;  /* 0x0000002414007980 */ /* 0x000ea4000c101900 */
[----:B--2---:R-:W-:-:S13]  /*4650*/  ISETP.NE.AND P0, PT, R0, -0x1, PT ;  /* 0xffffffff0000780c */ /* 0x004fda0003f05270 */
[----:B------:R-:W2:Y:S01]  /*4660*/  @!P0 LD.E R37, desc[UR36][R10.64+0x8] ;  /* 0x000008240a258980 */ /* 0x000ea2000c101900 */
[----:B------:R-:W-:-:S05]  /*4670*/  IMAD.MOV.U32 R0, RZ, RZ, 0x1 ;  /* 0x00000001ff007424 */ /* 0x000fca00078e00ff */
[----:B0-----:R-:W-:Y:S02]  /*4680*/  @!P0 PRMT R23, R0, 0x7610, R23 ;  /* 0x0000761000178816 */ /* 0x001fe40000000017 */
[C---:B--2---:R-:W-:Y:S01]  /*4690*/  @!P0 IADD3 R16, P1, PT, R37.reuse, R4, RZ ;  /* 0x0000000425108210 */ /* 0x044fe20007f3e0ff */
[----:B------:R0:W-:Y:S03]  /*46a0*/  @!P0 ST.E desc[UR36][R20.64], R37 ;  /* 0x0000002514008985 */ /* 0x0001e6000c101924 */
[----:B-1----:R-:W-:-:S05]  /*46b0*/  @!P0 LEA.HI.X.SX32 R17, R37, R5, 0x1, P1 ;  /* 0x0000000525118211 */ /* 0x002fca00008f0eff */
[----:B------:R0:W-:Y:S04]  /*46c0*/  @!P0 ST.E.U8 desc[UR36][R16.64], R23 ;  /* 0x0000001710008985 */ /* 0x0001e8000c101124 */
[----:B------:R-:W2:Y:S02]  /*46d0*/  LD.E R19, desc[UR36][R12.64+0xc] ;  /* 0x00000c240c137980 */ /* 0x000ea4000c101900 */
[----:B--2---:R-:W-:-:S05]  /*46e0*/  IMAD.WIDE R18, R19, 0x4, R26 ;  /* 0x0000000413127825 */ /* 0x004fca00078e021a */
[----:B------:R-:W2:Y:S01]  /*46f0*/  LD.E R0, desc[UR36][R18.64] ;  /* 0x0000002412007980 */ /* 0x000ea2000c101900 */
[----:B------:R-:W-:Y:S01]  /*4700*/  VIADD R35, R35, 0x4 ;  /* 0x0000000423237836 */ /* 0x000fe20000000000 */
[----:B------:R-:W-:Y:S04]  /*4710*/  BSSY.RECONVERGENT B4, `(.L_x_66) ;  /* 0x000000a000047945 */ /* 0x000fe80003800200 */
[----:B------:R-:W-:Y:S02]  /*4720*/  ISETP.NE.AND P1, PT, R35, R33, PT ;  /* 0x000000212300720c */ /* 0x000fe40003f25270 */
[----:B--2---:R-:W-:-:S13]  /*4730*/  ISETP.NE.AND P0, PT, R0, -0x1, PT ;  /* 0xffffffff0000780c */ /* 0x004fda0003f05270 */
[----:B0-----:R-:W-:Y:S05]  /*4740*/  @P0 BRA `(.L_x_67) ;  /* 0x0000000000180947 */ /* 0x001fea0003800000 */
[----:B------:R-:W2:Y:S01]  /*4750*/  LD.E R11, desc[UR36][R10.64+0xc] ;  /* 0x00000c240a0b7980 */ /* 0x000ea2000c101900 */
[----:B------:R-:W-:Y:S01]  /*4760*/  IMAD.MOV.U32 R0, RZ, RZ, 0x1 ;  /* 0x00000001ff007424 */ /* 0x000fe200078e00ff */
[C---:B--2---:R-:W-:Y:S02]  /*4770*/  IADD3 R12, P0, PT, R11.reuse, R4, RZ ;  /* 0x000000040b0c7210 */ /* 0x044fe40007f1e0ff */
[----:B------:R0:W-:Y:S02]  /*4780*/  ST.E desc[UR36][R18.64], R11 ;  /* 0x0000000b12007985 */ /* 0x0001e4000c101924 */
[----:B------:R-:W-:-:S05]  /*4790*/  LEA.HI.X.SX32 R13, R11, R5, 0x1, P0 ;  /* 0x000000050b0d7211 */ /* 0x000fca00000f0eff */
[----:B------:R0:W-:Y:S04]  /*47a0*/  ST.E.U8 desc[UR36][R12.64], R0 ;  /* 0x000000000c007985 */ /* 0x0001e8000c101124 */
.L_x_67:
[----:B------:R-:W-:Y:S05]  /*47b0*/  BSYNC.RECONVERGENT B4 ;  /* 0x0000000000047941 */ /* 0x000fea0003800200 */
.L_x_66:
[----:B------:R-:W-:Y:S05]  /*47c0*/  @P1 BRA `(.L_x_68) ;  /* 0xfffffffc00381947 */ /* 0x000fea000383ffff */
.L_x_65:
[----:B------:R-:W-:Y:S05]  /*47d0*/  BSYNC.RECONVERGENT B3 ;  /* 0x0000000000037941 */ /* 0x000fea0003800200 */
.L_x_64:
[----:B------:R-:W-:-:S13]  /*47e0*/  ISETP.NE.AND P0, PT, R32, RZ, PT ;  /* 0x000000ff2000720c */ /* 0x000fda0003f05270 */
[----:B------:R-:W-:Y:S05]  /*47f0*/  @!P0 BRA `(.L_x_63) ;  /* 0x0000000000a88947 */ /* 0x000fea0003800000 */
[----:B0-----:R-:W-:-:S05]  /*4800*/  IMAD.WIDE.U32 R12, R33, 0x4, R24 ;  /* 0x00000004210c7825 */ /* 0x001fca00078e0018 */
[----:B------:R-:W2:Y:S02]  /*4810*/  LD.E R17, desc[UR36][R12.64] ;  /* 0x000000240c117980 */ /* 0x000ea4000c101900 */
[----:B--2---:R-:W-:-:S05]  /*4820*/  IMAD.WIDE R16, R17, 0x4, R26 ;  /* 0x0000000411107825 */ /* 0x004fca00078e021a */
[----:B------:R-:W2:Y:S01]  /*4830*/  LD.E R0, desc[UR36][R16.64] ;  /* 0x0000002410007980 */ /* 0x000ea2000c101900 */
[----:B------:R-:W-:Y:S01]  /*4840*/  BSSY.RECONVERGENT B3, `(.L_x_69) ;  /* 0x000000b000037945 */ /* 0x000fe20003800200 */
[----:B------:R-:W-:Y:S01]  /*4850*/  ISETP.NE.AND P1, PT, R32, 0x1, PT ;  /* 0x000000012000780c */ /* 0x000fe20003f25270 */
[----:B------:R-:W-:Y:S01]  /*4860*/  IMAD.WIDE.U32 R14, R33, 0x4, R14 ;  /* 0x00000004210e7825 */ /* 0x000fe200078e000e */
[----:B--2---:R-:W-:-:S13]  /*4870*/  ISETP.NE.AND P0, PT, R0, -0x1, PT ;  /* 0xffffffff0000780c */ /* 0x004fda0003f05270 */
[----:B------:R-:W-:Y:S05]  /*4880*/  @P0 BRA `(.L_x_70) ;  /* 0x0000000000180947 */ /* 0x000fea0003800000 */
[----:B------:R-:W2:Y:S01]  /*4890*/  LD.E R19, desc[UR36][R14.64] ;  /* 0x000000240e137980 */ /* 0x000ea2000c101900 */
[----:B------:R-:W-:Y:S02]  /*48a0*/  MOV R0, 0x1 ;  /* 0x0000000100007802 */ /* 0x000fe40000000f00 */
[C---:B--2---:R-:W-:Y:S01]  /*48b0*/  IADD3 R10, P0, PT, R19.reuse, R4, RZ ;  /* 0x00000004130a7210 */ /* 0x044fe20007f1e0ff */
[----:B------:R0:W-:Y:S03]  /*48c0*/  ST.E desc[UR36][R16.64], R19 ;  /* 0x0000001310007985 */ /* 0x0001e6000c101924 */
[----:B------:R-:W-:-:S05]  /*48d0*/  LEA.HI.X.SX32 R11, R19, R5, 0x1, P0 ;  /* 0x00000005130b7211 */ /* 0x000fca00000f0eff */
[----:B------:R0:W-:Y:S04]  /*48e0*/  ST.E.U8 desc[UR36][R10.64], R0 ;  /* 0x000000000a007985 */ /* 0x0001e8000c101124 */
.L_x_70:
[----:B------:R-:W-:Y:S05]  /*48f0*/  BSYNC.RECONVERGENT B3 ;  /* 0x0000000000037941 */ /* 0x000fea0003800200 */
.L_x_69:
[----:B------:R-:W-:Y:S05]  /*4900*/  @!P1 BRA `(.L_x_63) ;  /* 0x0000000000649947 */ /* 0x000fea0003800000 */
[----:B0-----:R-:W2:Y:S02]  /*4910*/  LD.E R17, desc[UR36][R12.64+0x4] ;  /* 0x000004240c117980 */ /* 0x001ea4000c101900 */
[----:B--2---:R-:W-:-:S05]  /*4920*/  IMAD.WIDE R16, R17, 0x4, R26 ;  /* 0x0000000411107825 */ /* 0x004fca00078e021a */
[----:B------:R-:W2:Y:S01]  /*4930*/  LD.E R0, desc[UR36][R16.64] ;  /* 0x0000002410007980 */ /* 0x000ea2000c101900 */
[----:B------:R-:W-:Y:S01]  /*4940*/  BSSY.RECONVERGENT B3, `(.L_x_71) ;  /* 0x000000a000037945 */ /* 0x000fe20003800200 */
[----:B------:R-:W-:Y:S02]  /*4950*/  ISETP.NE.AND P1, PT, R32, 0x2, PT ;  /* 0x000000022000780c */ /* 0x000fe40003f25270 */
[----:B--2---:R-:W-:-:S13]  /*4960*/  ISETP.NE.AND P0, PT, R0, -0x1, PT ;  /* 0xffffffff0000780c */ /* 0x004fda0003f05270 */
[----:B------:R-:W-:Y:S05]  /*4970*/  @P0 BRA `(.L_x_72) ;  /* 0x0000000000180947 */ /* 0x000fea0003800000 */
[----:B------:R-:W2:Y:S01]  /*4980*/  LD.E R19, desc[UR36][R14.64+0x4] ;  /* 0x000004240e137980 */ /* 0x000ea2000c101900 */
[----:B------:R-:W-:Y:S01]  /*4990*/  IMAD.MOV.U32 R0, RZ, RZ, 0x1 ;  /* 0x00000001ff007424 */ /* 0x000fe200078e00ff */
[C---:B--2---:R-:W-:Y:S02]  /*49a0*/  IADD3 R10, P0, PT, R19.reuse, R4, RZ ;  /* 0x00000004130a7210 */ /* 0x044fe40007f1e0ff */
[----:B------:R0:W-:Y:S02]  /*49b0*/  ST.E desc[UR36][R16.64], R19 ;  /* 0x0000001310007985 */ /* 0x0001e4000c101924 */
[----:B------:R-:W-:-:S05]  /*49c0*/  LEA.HI.X.SX32 R11, R19, R5, 0x1, P0 ;  /* 0x00000005130b7211 */ /* 0x000fca00000f0eff */
[----:B------:R0:W-:Y:S04]  /*49d0*/  ST.E.U8 desc[UR36][R10.64], R0 ;  /* 0x000000000a007985 */ /* 0x0001e8000c101124 */
.L_x_72:
[----:B------:R-:W-:Y:S05]  /*49e0*/  BSYNC.RECONVERGENT B3 ;  /* 0x0000000000037941 */ /* 0x000fea0003800200 */
.L_x_71:
[----:B------:R-:W-:Y:S05]  /*49f0*/  @!P1 BRA `(.L_x_63) ;  /* 0x0000000000289947 */ /* 0x000fea0003800000 */
[----:B0-----:R-:W2:Y:S02]  /*4a00*/  LD.E R17, desc[UR36][R12.64+0x8] ;  /* 0x000008240c117980 */ /* 0x001ea4000c101900 */
[----:B--2---:R-:W-:-:S05]  /*4a10*/  IMAD.WIDE R16, R17, 0x4, R26 ;  /* 0x0000000411107825 */ /* 0x004fca00078e021a */
[----:B------:R-:W2:Y:S02]  /*4a20*/  LD.E R0, desc[UR36][R16.64] ;  /* 0x0000002410007980 */ /* 0x000ea4000c101900 */
[----:B--2---:R-:W-:-:S13]  /*4a30*/  ISETP.NE.AND P0, PT, R0, -0x1, PT ;  /* 0xffffffff0000780c */ /* 0x004fda0003f05270 */
[----:B------:R-:W2:Y:S01]  /*4a40*/  @!P0 LD.E R15, desc[UR36][R14.64+0x8] ;  /* 0x000008240e0f8980 */ /* 0x000ea2000c101900 */
[----:B------:R-:W-:Y:S01]  /*4a50*/  IMAD.MOV.U32 R0, RZ, RZ, 0x1 ;  /* 0x00000001ff007424 */ /* 0x000fe200078e00ff */
[C---:B--2---:R-:W-:Y:S02]  /*4a60*/  @!P0 IADD3 R10, P1, PT, R15.reuse, R4, RZ ;  /* 0x000000040f0a8210 */ /* 0x044fe40007f3e0ff */
[----:B------:R1:W-:Y:S02]  /*4a70*/  @!P0 ST.E desc[UR36][R16.64], R15 ;  /* 0x0000000f10008985 */ /* 0x0003e4000c101924 */
[----:B------:R-:W-:-:S05]  /*4a80*/  @!P0 LEA.HI.X.SX32 R11, R15, R5, 0x1, P1 ;  /* 0x000000050f0b8211 */ /* 0x000fca00008f0eff */
[----:B------:R1:W-:Y:S04]  /*4a90*/  @!P0 ST.E.U8 desc[UR36][R10.64], R0 ;  /* 0x000000000a008985 */ /* 0x0003e8000c101124 */
.L_x_63:
[----:B------:R-:W-:Y:S05]  /*4aa0*/  BSYNC.RECONVERGENT B2 ;  /* 0x0000000000027941 */ /* 0x000fea0003800200 */
.L_x_62:
[----:B0-----:R-:W2:Y:S01]  /*4ab0*/  LDG.E R20, desc[UR36][R30.64+0x14] ;  /* 0x000014241e147981 */ /* 0x001ea2000c1e1900 */
[----:B------:R-:W-:Y:S01]  /*4ac0*/  BSSY.RECONVERGENT B3, `(.L_x_73) ;  /* 0x000039c000037945 */ /* 0x000fe20003800200 */
[----:B--2---:R-:W0:Y:S02]  /*4ad0*/  F2I.TRUNC.NTZ R20, R20 ;  /* 0x0000001400147305 */ /* 0x004e24000020f100 */
[----:B0-----:R-:W-:-:S13]  /*4ae0*/  ISETP.GE.AND P0, PT, R20, 0x1, PT ;  /* 0x000000011400780c */ /* 0x001fda0003f06270 */
[----:B------:R-:W-:Y:S05]  /*4af0*/  @!P0 BRA `(.L_x_74) ;  /* 0x0000003800608947 */ /* 0x000fea0003800000 */
[----:B------:R0:W5:Y:S04]  /*4b00*/  LDG.E R19, desc[UR36][R30.64] ;  /* 0x000000241e137981 */ /* 0x000168000c1e1900 */
[----:B------:R0:W5:Y:S01]  /*4b10*/  LDG.E R18, desc[UR36][R30.64+0x4] ;  /* 0x000004241e127981 */ /* 0x000162000c1e1900 */
[----:B-1----:R-:W-:Y:S01]  /*4b20*/  IMAD.MOV.U32 R17, RZ, RZ, RZ ;  /* 0x000000ffff117224 */ /* 0x002fe200078e00ff */
[----:B------:R-:W-:-:S07]  /*4b30*/  MOV R16, R20 ;  /* 0x0000001400107202 */ /* 0x000fce0000000f00 */
.L_x_124:
[----:B---3--:R-:W-:-:S04]  /*4b40*/  VIADD R13, R16, 0xffffffff ;  /* 0xffffffff100d7836 */ /* 0x008fc80000000000 */
[----:B-12---:R-:W-:-:S05]  /*4b50*/  IMAD.WIDE.U32 R10, R13, 0x4, R26 ;  /* 0x000000040d0a7825 */ /* 0x006fca00078e001a */
[----:B------:R-:W2:Y:S01]  /*4b60*/  LD.E R37, desc[UR36][R10.64] ;  /* 0x000000240a257980 */ /* 0x000ea2000c101900 */
[----:B------:R-:W-:Y:S01]  /*4b70*/  BSSY.RECONVERGENT B2, `(.L_x_75) ;  /* 0x000038d000027945 */ /* 0x000fe20003800200 */
[----:B------:R-:W-:Y:S02]  /*4b80*/  IMAD.MOV.U32 R15, RZ, RZ, R16 ;  /* 0x000000ffff0f7224 */ /* 0x000fe400078e0010 */
[----:B------:R-:W-:Y:S01]  /*4b90*/  IMAD.MOV.U32 R16, RZ, RZ, R13 ;  /* 0x000000ffff107224 */ /* 0x000fe200078e000d */
[----:B--2---:R-:W-:-:S13]  /*4ba0*/  ISETP.NE.AND P0, PT, R37, -0x1, PT ;  /* 0xffffffff2500780c */ /* 0x004fda0003f05270 */
[----:B------:R-:W-:Y:S05]  /*4bb0*/  @P0 BRA `(.L_x_76) ;  /* 0x0000002000bc0947 */ /* 0x000fea0003800000 */
[----:B------:R-:W2:Y:S01]  /*4bc0*/  LDG.E R35, desc[UR36][R30.64+0x8] ;  /* 0x000008241e237981 */ /* 0x000ea2000c1e1900 */
[----:B------:R-:W-:-:S03]  /*4bd0*/  SHF.L.U32 R23, R16, 0x1, RZ ;  /* 0x0000000110177819 */ /* 0x000fc600000006ff */
[----:B------:R-:W3:Y:S02]  /*4be0*/  LDG.E R21, desc[UR36][R30.64] ;  /* 0x000000241e157981 */ /* 0x000ee4000c1e1900 */
[----:B------:R-:W-:Y:S02]  /*4bf0*/  IMAD.WIDE.U32 R22, R23, 0x4, R30 ;  /* 0x0000000417167825 */ /* 0x000fe400078e001e */
[----:B------:R-:W4:Y:S04]  /*4c00*/  LDG.E R34, desc[UR36][R30.64+0x4] ;  /* 0x000004241e227981 */ /* 0x000f28000c1e1900 */
[----:B------:R-:W3:Y:S04]  /*4c10*/  LDG.E R0, desc[UR36][R22.64+0x18] ;  /* 0x0000182416007981 */ /* 0x000ee8000c1e1900 */
[----:B------:R-:W4:Y:S01]  /*4c20*/  LDG.E R11, desc[UR36][R22.64+0x1c] ;  /* 0x00001c24160b7981 */ /* 0x000f22000c1e1900 */
[----:B------:R-:W-:Y:S01]  /*4c30*/  BSSY.RECONVERGENT B4, `(.L_x_77) ;  /* 0x0000042000047945 */ /* 0x000fe20003800200 */
[----:B--2---:R-:W-:-:S06]  /*4c40*/  FMUL R10, R35, 0.63661974668502807617 ;  /* 0x3f22f983230a7820 */ /* 0x004fcc0000400000 */
[----:B------:R-:W1:Y:S01]  /*4c50*/  F2I.NTZ R10, R10 ;  /* 0x0000000a000a7305 */ /* 0x000e620000203100 */
[----:B------:R-:W-:Y:S02]  /*4c60*/  FSETP.GE.AND P0, PT, |R35|, 105615, PT ;  /* 0x47ce47802300780b */ /* 0x000fe40003f06200 */
[----:B-1----:R-:W-:-:S05]  /*4c70*/  I2FP.F32.S32 R36, R10 ;  /* 0x0000000a00247245 */ /* 0x002fca0000201400 */
[----:B------:R-:W-:-:S04]  /*4c80*/  FFMA R33, R36, -1.5707962512969970703, R35 ;  /* 0xbfc90fda24217823 */ /* 0x000fc80000000023 */
[----:B------:R-:W-:Y:S01]  /*4c90*/  FFMA R33, R36, -7.5497894158615963534e-08, R33 ;  /* 0xb3a2216824217823 */ /* 0x000fe20000000021 */
[----:B---3--:R-:W-:-:S03]  /*4ca0*/  FADD R21, -R21, R0 ;  /* 0x0000000015157221 */ /* 0x008fc60000000100 */
[----:B------:R-:W-:Y:S01]  /*4cb0*/  FFMA R36, R36, -5.3903029534742383927e-15, R33 ;  /* 0xa7c234c524247823 */ /* 0x000fe20000000021 */
[----:B----4-:R-:W-:Y:S01]  /*4cc0*/  FADD R34, -R34, R11 ;  /* 0x0000000b22227221 */ /* 0x010fe20000000100 */
[----:B------:R-:W-:Y:S02]  /*4cd0*/  IMAD.MOV.U32 R37, RZ, RZ, R10 ;  /* 0x000000ffff257224 */ /* 0x000fe400078e000a */
[----:B------:R-:W-:Y:S01]  /*4ce0*/  IMAD.MOV.U32 R0, RZ, RZ, R36 ;  /* 0x000000ffff007224 */ /* 0x000fe200078e0024 */
[----:B------:R-:W-:Y:S06]  /*4cf0*/  @!P0 BRA `(.L_x_78) ;  /* 0x0000000000d48947 */ /* 0x000fec0003800000 */
[----:B------:R-:W-:-:S13]  /*4d00*/  FSETP.NEU.AND P1, PT, |R35|, +INF , PT ;  /* 0x7f8000002300780b */ /* 0x000fda0003f2d200 */
[----:B------:R-:W-:Y:S01]  /*4d10*/  @!P1 FMUL R0, RZ, R35 ;  /* 0x00000023ff009220 */ /* 0x000fe20000400000 */
[----:B------:R-:W-:Y:S01]  /*4d20*/  @!P1 IMAD.MOV.U32 R10, RZ, RZ, RZ ;  /* 0x000000ffff0a9224 */ /* 0x000fe200078e00ff */
[----:B------:R-:W-:Y:S06]  /*4d30*/  @!P1 BRA `(.L_x_78) ;  /* 0x0000000000c49947 */ /* 0x000fec0003800000 */
[----:B------:R-:W-:Y:S01]  /*4d40*/  SHF.L.U32 R10, R35, 0x8, RZ ;  /* 0x00000008230a7819 */ /* 0x000fe200000006ff */
[----:B------:R-:W-:Y:S01]  /*4d50*/  BSSY.RECONVERGENT B5, `(.L_x_79) ;  /* 0x0000010000057945 */ /* 0x000fe20003800200 */
[----:B------:R-:W-:Y:S02]  /*4d60*/  IMAD.MOV.U32 R14, RZ, RZ, RZ ;  /* 0x000000ffff0e7224 */ /* 0x000fe400078e00ff */
[----:B------:R-:W-:Y:S01]  /*4d70*/  IMAD.MOV.U32 R41, RZ, RZ, RZ ;  /* 0x000000ffff297224 */ /* 0x000fe200078e00ff */
[----:B------:R-:W-:Y:S01]  /*4d80*/  LOP3.LUT R43, R10, 0x80000000, RZ, 0xfc, !PT ;  /* 0x800000000a2b7812 */ /* 0x000fe200078efcff */
[----:B------:R-:W-:-:S07]  /*4d90*/  IMAD.MOV.U32 R0, RZ, RZ, RZ ;  /* 0x000000ffff007224 */ /* 0x000fce00078e00ff */
.L_x_80:
[----:B-1----:R-:W1:Y:S02]  /*4da0*/  LDC.64 R10, c[0x4][0x10] ;  /* 0x01000400ff0a7b82 */ /* 0x002e640000000a00 */
[----:B-1----:R-:W-:-:S06]  /*4db0*/  IMAD.WIDE.U32 R10, R0, 0x4, R10 ;  /* 0x00000004000a7825 */ /* 0x002fcc00078e000a */
[----:B------:R-:W2:Y:S01]  /*4dc0*/  LDG.E.CONSTANT R10, desc[UR36][R10.64] ;  /* 0x000000240a0a7981 */ /* 0x000ea2000c1e9900 */
[C---:B------:R-:W-:Y:S01]  /*4dd0*/  LEA R12, R0.reuse, R1, 0x2 ;  /* 0x00000001000c7211 */ /* 0x040fe200078e10ff */
[----:B------:R-:W-:-:S05]  /*4de0*/  VIADD R0, R0, 0x1 ;  /* 0x0000000100007836 */ /* 0x000fca0000000000 */
[----:B------:R-:W-:Y:S01]  /*4df0*/  ISETP.NE.AND P1, PT, R0, 0x6, PT ;  /* 0x000000060000780c */ /* 0x000fe20003f25270 */
[----:B--2---:R-:W-:-:S03]  /*4e00*/  IMAD.WIDE.U32 R32, R10, R43, RZ ;  /* 0x0000002b0a207225 */ /* 0x004fc600078e00ff */
[----:B------:R-:W-:-:S05]  /*4e10*/  IADD3 R39, P2, PT, R32, R14, RZ ;  /* 0x0000000e20277210 */ /* 0x000fca0007f5e0ff */
[----:B------:R1:W-:Y:S01]  /*4e20*/  STL [R12], R39 ;  /* 0x000000270c007387 */ /* 0x0003e20000100800 */
[----:B------:R-:W-:-:S03]  /*4e30*/  IMAD.X R14, R33, 0x1, R41, P2 ;  /* 0x00000001210e7824 */ /* 0x000fc600010e0629 */
[----:B------:R-:W-:Y:S05]  /*4e40*/  @P1 BRA `(.L_x_80) ;  /* 0xfffffffc00d41947 */ /* 0x000fea000383ffff */
[----:B------:R-:W-:Y:S05]  /*4e50*/  BSYNC.RECONVERGENT B5 ;  /* 0x0000000000057941 */ /* 0x000fea0003800200 */
.L_x_79:
[----:B-1----:R-:W-:Y:S01]  /*4e60*/  SHF.R.U32.HI R12, RZ, 0x17, R35 ;  /* 0x00000017ff0c7819 */ /* 0x002fe20000011623 */
[----:B------:R1:W-:Y:S03]  /*4e70*/  STL [R1+0x18], R14 ;  /* 0x0000180e01007387 */ /* 0x0003e60000100800 */
[C---:B------:R-:W-:Y:S02]  /*4e80*/  LOP3.LUT R0, R12.reuse, 0xe0, RZ, 0xc0, !PT ;  /* 0x000000e00c007812 */ /* 0x040fe400078ec0ff */
[----:B------:R-:W-:-:S03]  /*4e90*/  LOP3.LUT P1, RZ, R12, 0x1f, RZ, 0xc0, !PT ;  /* 0x0000001f0cff7812 */ /* 0x000fc6000782c0ff */
[----:B------:R-:W-:-:S05]  /*4ea0*/  VIADD R0, R0, 0xffffff80 ;  /* 0xffffff8000007836 */ /* 0x000fca0000000000 */
[----:B------:R-:W-:-:S05]  /*4eb0*/  SHF.R.U32.HI R0, RZ, 0x5, R0 ;  /* 0x00000005ff007819 */ /* 0x000fca0000011600 */
[----:B------:R-:W-:-:S05]  /*4ec0*/  IMAD R38, R0, -0x4, R1 ;  /* 0xfffffffc00267824 */ /* 0x000fca00078e0201 */
[----:B------:R-:W2:Y:S04]  /*4ed0*/  LDL R0, [R38+0x18] ;  /* 0x0000180026007983 */ /* 0x000ea80000100800 */
[----:B------:R-:W2:Y:S04]  /*4ee0*/  LDL R11, [R38+0x14] ;  /* 0x00001400260b7983 */ /* 0x000ea80000100800 */
[----:B------:R-:W3:Y:S01]  /*4ef0*/  @P1 LDL R10, [R38+0x10] ;  /* 0x00001000260a1983 */ /* 0x000ee20000100800 */
[----:B------:R-:W-:Y:S01]  /*4f00*/  LOP3.LUT R12, R12, 0x1f, RZ, 0xc0, !PT ;  /* 0x0000001f0c0c7812 */ /* 0x000fe200078ec0ff */
[----:B------:R-:W-:Y:S01]  /*4f10*/  UMOV UR4, 0x54442d19 ;  /* 0x54442d1900047882 */ /* 0x000fe20000000000 */
[----:B------:R-:W-:-:S02]  /*4f20*/  UMOV UR5, 0x3bf921fb ;  /* 0x3bf921fb00057882 */ /* 0x000fc40000000000 */
[-C--:B--2---:R-:W-:Y:S02]  /*4f30*/  @P1 SHF.L.W.U32.HI R0, R11, R12.reuse, R0 ;  /* 0x0000000c0b001219 */ /* 0x084fe40000010e00 */
[----:B---3--:R-:W-:Y:S02]  /*4f40*/  @P1 SHF.L.W.U32.HI R11, R10, R12, R11 ;  /* 0x0000000c0a0b1219 */ /* 0x008fe40000010e0b */
[----:B------:R-:W-:Y:S02]  /*4f50*/  ISETP.GE.AND P1, PT, R35, RZ, PT ;  /* 0x000000ff2300720c */ /* 0x000fe40003f26270 */
[C---:B------:R-:W-:Y:S02]  /*4f60*/  SHF.L.W.U32.HI R10, R11.reuse, 0x2, R0 ;  /* 0x000000020b0a7819 */ /* 0x040fe40000010e00 */
[----:B------:R-:W-:Y:S02]  /*4f70*/  SHF.L.U32 R11, R11, 0x2, RZ ;  /* 0x000000020b0b7819 */ /* 0x000fe400000006ff */
[----:B------:R-:W-:-:S04]  /*4f80*/  SHF.R.S32.HI R12, RZ, 0x1f, R10 ;  /* 0x0000001fff0c7819 */ /* 0x000fc8000001140a */
[C---:B------:R-:W-:Y:S02]  /*4f90*/  LOP3.LUT R32, R12.reuse, R11, RZ, 0x3c, !PT ;  /* 0x0000000b0c207212 */ /* 0x040fe400078e3cff */
[----:B------:R-:W-:Y:S02]  /*4fa0*/  LOP3.LUT R33, R12, R10, RZ, 0x3c, !PT ;  /* 0x0000000a0c217212 */ /* 0x000fe400078e3cff */
[----:B------:R-:W-:Y:S02]  /*4fb0*/  SHF.R.U32.HI R11, RZ, 0x1e, R0 ;  /* 0x0000001eff0b7819 */ /* 0x000fe40000011600 */
[C---:B------:R-:W-:Y:S02]  /*4fc0*/  LOP3.LUT R0, R10.reuse, R35, RZ, 0x3c, !PT ;  /* 0x000000230a007212 */ /* 0x040fe400078e3cff */
[----:B------:R-:W2:Y:S01]  /*4fd0*/  I2F.F64.S64 R32, R32 ;  /* 0x0000002000207312 */ /* 0x000ea20000301c00 */
[----:B------:R-:W-:Y:S02]  /*4fe0*/  LEA.HI R10, R10, R11, RZ, 0x1 ;  /* 0x0000000b0a0a7211 */ /* 0x000fe400078f08ff */
[----:B------:R-:W-:-:S03]  /*4ff0*/  ISETP.GE.AND P2, PT, R0, RZ, PT ;  /* 0x000000ff0000720c */ /* 0x000fc60003f46270 */
[----:B------:R-:W-:-:S04]  /*5000*/  IMAD.MOV R0, RZ, RZ, -R10 ;  /* 0x000000ffff007224 */ /* 0x000fc800078e0a0a */
[----:B------:R-:W-:Y:S01]  /*5010*/  @!P1 IMAD.MOV.U32 R10, RZ, RZ, R0 ;  /* 0x000000ffff0a9224 */ /* 0x000fe200078e0000 */
[----:B--2---:R-:W-:-:S10]  /*5020*/  DMUL R38, R32, UR4 ;  /* 0x0000000420267c28 */ /* 0x004fd40008000000 */
[----:B------:R-:W2:Y:S02]  /*5030*/  F2F.F32.F64 R38, R38 ;  /* 0x0000002600267310 */ /* 0x000ea40000301000 */
[----:B-12---:R-:W-:-:S07]  /*5040*/  FSEL R0, -R38, R38, !P2 ;  /* 0x0000002626007208 */ /* 0x006fce0005000100 */
.L_x_78:
[----:B------:R-:W-:Y:S05]  /*5050*/  BSYNC.RECONVERGENT B4 ;  /* 0x0000000000047941 */ /* 0x000fea0003800200 */
.L_x_77:
[----:B------:R-:W-:Y:S02]  /*5060*/  IMAD.MOV.U32 R38, RZ, RZ, 0x37cbac00 ;  /* 0x37cbac00ff267424 */ /* 0x000fe400078e00ff */
[----:B------:R-:W-:Y:S01]  /*5070*/  FMUL R11, R0, R0 ;  /* 0x00000000000b7220 */ /* 0x000fe20000400000 */
[----:B------:R-:W-:Y:S01]  /*5080*/  LOP3.LUT R14, R10, 0x1, RZ, 0xc0, !PT ;  /* 0x000000010a0e7812 */ /* 0x000fe200078ec0ff */
[----:B------:R-:W-:Y:S01]  /*5090*/  IMAD.MOV.U32 R40, RZ, RZ, 0x3e2aaaa8 ;  /* 0x3e2aaaa8ff287424 */ /* 0x000fe200078e00ff */
[----:B------:R-:W-:Y:S01]  /*50a0*/  MOV R39, 0x3c0885e4 ;  /* 0x3c0885e400277802 */ /* 0x000fe20000000f00 */
[----:B------:R-:W-:Y:S01]  /*50b0*/  FFMA R12, R11, R38, -0.0013887860113754868507 ;  /* 0xbab607ed0b0c7423 */ /* 0x000fe20000000026 */
[----:B------:R-:W-:Y:S01]  /*50c0*/  ISETP.NE.U32.AND P1, PT, R14, 0x1, PT ;  /* 0x000000010e00780c */ /* 0x000fe20003f25070 */
[----:B------:R-:W-:Y:S01]  /*50d0*/  VIADD R14, R10, 0x1 ;  /* 0x000000010a0e7836 */ /* 0x000fe20000000000 */
[----:B------:R-:W-:Y:S02]  /*50e0*/  BSSY.RECONVERGENT B4, `(.L_x_81) ;  /* 0x0000041000047945 */ /* 0x000fe40003800200 */
[----:B------:R-:W-:-:S02]  /*50f0*/  FSEL R12, R12, -0.00019574658654164522886, P1 ;  /* 0xb94d41530c0c7808 */ /* 0x000fc40000800000 */
[----:B------:R-:W-:Y:S02]  /*5100*/  FSEL R10, R39, 0.041666727513074874878, !P1 ;  /* 0x3d2aaabb270a7808 */ /* 0x000fe40004800000 */
[----:B------:R-:W-:Y:S02]  /*5110*/  LOP3.LUT P2, RZ, R14, 0x2, RZ, 0xc0, !PT ;  /* 0x000000020eff7812 */ /* 0x000fe4000784c0ff */
[----:B------:R-:W-:Y:S01]  /*5120*/  FSEL R0, R0, 1, !P1 ;  /* 0x3f80000000007808 */ /* 0x000fe20004800000 */
[----:B------:R-:W-:Y:S01]  /*5130*/  FFMA R10, R11, R12, R10 ;  /* 0x0000000c0b0a7223 */ /* 0x000fe2000000000a */
[----:B------:R-:W-:-:S03]  /*5140*/  FSEL R33, -R40, -0.4999999701976776123, !P1 ;  /* 0xbeffffff28217808 */ /* 0x000fc60004800100 */
[C---:B------:R-:W-:Y:S02]  /*5150*/  FFMA R41, R11.reuse, R0, RZ ;  /* 0x000000000b297223 */ /* 0x040fe400000000ff */
[----:B------:R-:W-:-:S04]  /*5160*/  FFMA R10, R11, R10, R33 ;  /* 0x0000000a0b0a7223 */ /* 0x000fc80000000021 */
[----:B------:R-:W-:-:S04]  /*5170*/  FFMA R41, R41, R10, R0 ;  /* 0x0000000a29297223 */ /* 0x000fc80000000000 */
[----:B------:R-:W-:Y:S01]  /*5180*/  @P2 FADD R41, RZ, -R41 ;  /* 0x80000029ff292221 */ /* 0x000fe20000000000 */
        /* <DEDUP_REMOVED lines=11> */
.L_x_84:
        /* <DEDUP_REMOVED lines=12> */
.L_x_83:
        /* <DEDUP_REMOVED lines=12> */
[----:B------:R-:W-:Y:S01]  /*53c0*/  UMOV UR5, 0x3bf921fb ;  /* 0x3bf921fb00057882 */ /* 0x000fe20000000000 */
[----:B------:R-:W-:-:S02]  /*53d0*/  ISETP.GE.AND P1, PT, R35, RZ, PT ;  /* 0x000000ff2300720c */ /* 0x000fc40003f26270 */
[-C--:B--2---:R-:W-:Y:S02]  /*53e0*/  @P0 SHF.L.W.U32.HI R0, R11, R12.reuse, R0 ;  /* 0x0000000c0b000219 */ /* 0x084fe40000010e00 */
[----:B---3--:R-:W-:Y:S02]  /*53f0*/  @P0 SHF.L.W.U32.HI R11, R10, R12, R11 ;  /* 0x0000000c0a0b0219 */ /* 0x008fe40000010e0b */
[--C-:B------:R-:W-:Y:S02]  /*5400*/  SHF.R.U32.HI R37, RZ, 0x1e, R0.reuse ;  /* 0x0000001eff257819 */ /* 0x100fe40000011600 */
[C---:B------:R-:W-:Y:S02]  /*5410*/  SHF.L.W.U32.HI R10, R11.reuse, 0x2, R0 ;  /* 0x000000020b0a7819 */ /* 0x040fe40000010e00 */
[----:B------:R-:W-:Y:S02]  /*5420*/  SHF.L.U32 R11, R11, 0x2, RZ ;  /* 0x000000020b0b7819 */ /* 0x000fe400000006ff */
[----:B------:R-:W-:-:S02]  /*5430*/  SHF.R.S32.HI R12, RZ, 0x1f, R10 ;  /* 0x0000001fff0c7819 */ /* 0x000fc4000001140a */
[----:B------:R-:W-:Y:S02]  /*5440*/  LEA.HI R37, R10, R37, RZ, 0x1 ;  /* 0x000000250a257211 */ /* 0x000fe400078f08ff */
[C---:B------:R-:W-:Y:S02]  /*5450*/  LOP3.LUT R32, R12.reuse, R11, RZ, 0x3c, !PT ;  /* 0x0000000b0c207212 */ /* 0x040fe400078e3cff */
[----:B------:R-:W-:Y:S01]  /*5460*/  LOP3.LUT R33, R12, R10, RZ, 0x3c, !PT ;  /* 0x0000000a0c217212 */ /* 0x000fe200078e3cff */
[----:B------:R-:W-:Y:S01]  /*5470*/  IMAD.MOV R0, RZ, RZ, -R37 ;  /* 0x000000ffff007224 */ /* 0x000fe200078e0a25 */
[----:B------:R-:W-:-:S03]  /*5480*/  LOP3.LUT R35, R10, R35, RZ, 0x3c, !PT ;  /* 0x000000230a237212 */ /* 0x000fc600078e3cff */
[----:B------:R-:W-:Y:S01]  /*5490*/  @!P1 IMAD.MOV.U32 R37, RZ, RZ, R0 ;  /* 0x000000ffff259224 */ /* 0x000fe200078e0000 */
[----:B------:R-:W2:Y:S01]  /*54a0*/  I2F.F64.S64 R32, R32 ;  /* 0x0000002000207312 */ /* 0x000ea20000301c00 */
[----:B------:R-:W-:Y:S01]  /*54b0*/  ISETP.GE.AND P0, PT, R35, RZ, PT ;  /* 0x000000ff2300720c */ /* 0x000fe20003f06270 */
[----:B--2---:R-:W-:-:S10]  /*54c0*/  DMUL R42, R32, UR4 ;  /* 0x00000004202a7c28 */ /* 0x004fd40008000000 */
[----:B------:R-:W2:Y:S02]  /*54d0*/  F2F.F32.F64 R42, R42 ;  /* 0x0000002a002a7310 */ /* 0x000ea40000301000 */
[----:B-12---:R-:W-:-:S07]  /*54e0*/  FSEL R36, -R42, R42, !P0 ;  /* 0x0000002a2a247208 */ /* 0x006fce0004000100 */
.L_x_82:
[----:B------:R-:W-:Y:S05]  /*54f0*/  BSYNC.RECONVERGENT B4 ;  /* 0x0000000000047941 */ /* 0x000fea0003800200 */
.L_x_81:
[----:B------:R-:W-:Y:S01]  /*5500*/  FMUL R11, R36, R36 ;  /* 0x00000024240b7220 */ /* 0x000fe20000400000 */
[C---:B------:R-:W-:Y:S01]  /*5510*/  LOP3.LUT R0, R37.reuse, 0x1, RZ, 0xc0, !PT ;  /* 0x0000000125007812 */ /* 0x040fe200078ec0ff */
[----:B------:R-:W-:Y:S01]  /*5520*/  FMUL R10, R34, R34 ;  /* 0x00000022220a7220 */ /* 0x000fe20000400000 */
[----:B------:R-:W-:Y:S01]  /*5530*/  LOP3.LUT P1, RZ, R37, 0x2, RZ, 0xc0, !PT ;  /* 0x0000000225ff7812 */ /* 0x000fe2000782c0ff */
[----:B------:R-:W-:Y:S01]  /*5540*/  FFMA R38, R11, R38, -0.0013887860113754868507 ;  /* 0xbab607ed0b267423 */ /* 0x000fe20000000026 */
[----:B------:R-:W-:Y:S01]  /*5550*/  ISETP.NE.U32.AND P0, PT, R0, 0x1, PT ;  /* 0x000000010000780c */ /* 0x000fe20003f05070 */
[----:B------:R-:W-:Y:S01]  /*5560*/  FFMA R33, R21, R21, R10 ;  /* 0x0000001515217223 */ /* 0x000fe2000000000a */
[----:B------:R-:W-:Y:S02]  /*5570*/  BSSY.RECONVERGENT B4, `(.L_x_85) ;  /* 0x0000017000047945 */ /* 0x000fe40003800200 */
[----:B------:R-:W-:Y:S01]  /*5580*/  FSEL R0, R39, 0.041666727513074874878, P0 ;  /* 0x3d2aaabb27007808 */ /* 0x000fe20000000000 */
[----:B------:R-:W-:Y:S01]  /*5590*/  VIADD R12, R33, 0xf3000000 ;  /* 0xf3000000210c7836 */ /* 0x000fe20000000000 */
[----:B------:R-:W-:Y:S01]  /*55a0*/  FSEL R38, R38, -0.00019574658654164522886, !P0 ;  /* 0xb94d415326267808 */ /* 0x000fe20004000000 */
[----:B------:R1:W2:Y:S01]  /*55b0*/  MUFU.RSQ R10, R33 ;  /* 0x00000021000a7308 */ /* 0x0002a20000001400 */
[----:B------:R-:W-:-:S03]  /*55c0*/  FSEL R40, -R40, -0.4999999701976776123, P0 ;  /* 0xbeffffff28287808 */ /* 0x000fc60000000100 */
[C---:B------:R-:W-:Y:S01]  /*55d0*/  FFMA R38, R11.reuse, R38, R0 ;  /* 0x000000260b267223 */ /* 0x040fe20000000000 */
[----:B------:R-:W-:Y:S02]  /*55e0*/  FSEL R0, R36, 1, P0 ;  /* 0x3f80000024007808 */ /* 0x000fe40000000000 */
[----:B------:R-:W-:Y:S01]  /*55f0*/  ISETP.GT.U32.AND P0, PT, R12, 0x727fffff, PT ;  /* 0x727fffff0c00780c */ /* 0x000fe20003f04070 */
[C---:B------:R-:W-:Y:S02]  /*5600*/  FFMA R38, R11.reuse, R38, R40 ;  /* 0x000000260b267223 */ /* 0x040fe40000000028 */
[----:B------:R-:W-:-:S04]  /*5610*/  FFMA R11, R11, R0, RZ ;  /* 0x000000000b0b7223 */ /* 0x000fc800000000ff */
[----:B------:R-:W-:-:S04]  /*5620*/  FFMA R11, R11, R38, R0 ;  /* 0x000000260b0b7223 */ /* 0x000fc80000000000 */
[----:B------:R-:W-:Y:S02]  /*5630*/  @P1 FADD R11, RZ, -R11 ;  /* 0x8000000bff0b1221 */ /* 0x000fe40000000000 */
[----:B-12---:R-:W-:Y:S05]  /*5640*/  @!P0 BRA `(.L_x_86) ;  /* 0x0000000000148947 */ /* 0x006fea0003800000 */
[----:B------:R-:W-:Y:S02]  /*5650*/  MOV R0, R33 ;  /* 0x0000002100007202 */ /* 0x000fe40000000f00 */
[----:B------:R-:W-:-:S07]  /*5660*/  MOV R38, 0x5680 ;  /* 0x0000568000267802 */ /* 0x000fce0000000f00 */
[----:B0----5:R-:W-:Y:S05]  /*5670*/  CALL.REL.NOINC `($__internal_2_$__cuda_sm20_sqrt_rn_f32_slowpath) ;  /* 0x0000004800b87944 */ /* 0x021fea0003c00000 */
[----:B------:R-:W-:Y:S01]  /*5680*/  IMAD.MOV.U32 R12, RZ, RZ, R42 ;  /* 0x000000ffff0c7224 */ /* 0x000fe200078e002a */
[----:B------:R-:W-:Y:S06]  /*5690*/  BRA `(.L_x_87) ;  /* 0x0000000000107947 */ /* 0x000fec0003800000 */
.L_x_86:
[----:B------:R-:W-:Y:S01]  /*56a0*/  FMUL.FTZ R12, R33, R10 ;  /* 0x0000000a210c7220 */ /* 0x000fe20000410000 */
[----:B------:R-:W-:-:S03]  /*56b0*/  FMUL.FTZ R0, R10, 0.5 ;  /* 0x3f0000000a007820 */ /* 0x000fc60000410000 */
[----:B------:R-:W-:-:S04]  /*56c0*/  FFMA R33, -R12, R12, R33 ;  /* 0x0000000c0c217223 */ /* 0x000fc80000000121 */
[----:B------:R-:W-:-:S07]  /*56d0*/  FFMA R12, R33, R0, R12 ;  /* 0x00000000210c7223 */ /* 0x000fce000000000c */
.L_x_87:
[----:B------:R-:W-:Y:S05]  /*56e0*/  BSYNC.RECONVERGENT B4 ;  /* 0x0000000000047941 */ /* 0x000fea0003800200 */
.L_x_85:
[----:B------:R-:W1:Y:S02]  /*56f0*/  LDC R10, c[0x0][0x3b4] ;  /* 0x0000ed00ff0a7b82 */ /* 0x000e640000000800 */
[----:B-1----:R-:W-:-:S13]  /*5700*/  FSETP.GT.AND P0, PT, R12, R10, PT ;  /* 0x0000000a0c00720b */ /* 0x002fda0003f04000 */
[----:B------:R-:W-:Y:S05]  /*5710*/  @P0 BRA `(.L_x_88) ;  /* 0x0000002c00480947 */ /* 0x000fea0003800000 */
[-C--:B------:R-:W-:Y:S01]  /*5720*/  FMUL R11, R11, R10.reuse ;  /* 0x0000000a0b0b7220 */ /* 0x080fe20000400000 */
[----:B------:R-:W-:Y:S01]  /*5730*/  FMUL R10, R41, R10 ;  /* 0x0000000a290a7220 */ /* 0x000fe20000400000 */
[----:B------:R-:W-:Y:S02]  /*5740*/  BSSY.RECONVERGENT B4, `(.L_x_89) ;  /* 0x0000011000047945 */ /* 0x000fe40003800200 */
[-C--:B------:R-:W-:Y:S01]  /*5750*/  FMUL R33, R11, R11.reuse ;  /* 0x0000000b0b217220 */ /* 0x080fe20000400000 */
[----:B------:R-:W-:-:S03]  /*5760*/  FMUL R34, R34, R11 ;  /* 0x0000000b22227220 */ /* 0x000fc60000400000 */
[-C--:B------:R-:W-:Y:S01]  /*5770*/  FFMA R0, R10, R10.reuse, R33 ;  /* 0x0000000a0a007223 */ /* 0x080fe20000000021 */
[----:B------:R-:W-:-:S03]  /*5780*/  FFMA R10, R21, R10, R34 ;  /* 0x0000000a150a7223 */ /* 0x000fc60000000022 */
[----:B------:R-:W-:Y:S01]  /*5790*/  VIADD R14, R0, 0xf3000000 ;  /* 0xf3000000000e7836 */ /* 0x000fe20000000000 */
[----:B------:R1:W2:Y:S04]  /*57a0*/  MUFU.RSQ R33, R0 ;  /* 0x0000000000217308 */ /* 0x0002a80000001400 */
[----:B------:R-:W-:-:S13]  /*57b0*/  ISETP.GT.U32.AND P0, PT, R14, 0x727fffff, PT ;  /* 0x727fffff0e00780c */ /* 0x000fda0003f04070 */
[----:B-12---:R-:W-:Y:S05]  /*57c0*/  @!P0 BRA `(.L_x_90) ;  /* 0x0000000000108947 */ /* 0x006fea0003800000 */
[----:B------:R-:W-:-:S07]  /*57d0*/  MOV R38, 0x57f0 ;  /* 0x000057f000267802 */ /* 0x000fce0000000f00 */
[----:B0----5:R-:W-:Y:S05]  /*57e0*/  CALL.REL.NOINC `($__internal_2_$__cuda_sm20_sqrt_rn_f32_slowpath) ;  /* 0x00000048005c7944 */ /* 0x021fea0003c00000 */
[----:B------:R-:W-:Y:S01]  /*57f0*/  IMAD.MOV.U32 R11, RZ, RZ, R42 ;  /* 0x000000ffff0b7224 */ /* 0x000fe200078e002a */
[----:B------:R-:W-:Y:S06]  /*5800*/  BRA `(.L_x_91) ;  /* 0x0000000000107947 */ /* 0x000fec0003800000 */
.L_x_90:
[----:B------:R-:W-:Y:S01]  /*5810*/  FMUL.FTZ R11, R0, R33 ;  /* 0x00000021000b7220 */ /* 0x000fe20000410000 */
[----:B------:R-:W-:-:S03]  /*5820*/  FMUL.FTZ R14, R33, 0.5 ;  /* 0x3f000000210e7820 */ /* 0x000fc60000410000 */
[----:B------:R-:W-:-:S04]  /*5830*/  FFMA R0, -R11, R11, R0 ;  /* 0x0000000b0b007223 */ /* 0x000fc80000000100 */
[----:B------:R-:W-:-:S07]  /*5840*/  FFMA R11, R0, R14, R11 ;  /* 0x0000000e000b7223 */ /* 0x000fce000000000b */
.L_x_91:
[----:B------:R-:W-:Y:S05]  /*5850*/  BSYNC.RECONVERGENT B4 ;  /* 0x0000000000047941 */ /* 0x000fea0003800200 */
.L_x_89:
[----:B------:R-:W-:Y:S01]  /*5860*/  FMUL R21, R11, R12 ;  /* 0x0000000c0b157220 */ /* 0x000fe20000400000 */
[----:B------:R-:W-:Y:S03]  /*5870*/  BSSY.RECONVERGENT B4, `(.L_x_92) ;  /* 0x000000b000047945 */ /* 0x000fe60003800200 */
[----:B------:R-:W1:Y:S08]  /*5880*/  MUFU.RCP R0, R21 ;  /* 0x0000001500007308 */ /* 0x000e700000001000 */
[----:B------:R-:W2:Y:S01]  /*5890*/  FCHK P0, R10, R21 ;  /* 0x000000150a007302 */ /* 0x000ea20000000000 */
[----:B-1----:R-:W-:-:S04]  /*58a0*/  FFMA R11, -R21, R0, 1 ;  /* 0x3f800000150b7423 */ /* 0x002fc80000000100 */
[----:B------:R-:W-:-:S04]  /*58b0*/  FFMA R11, R0, R11, R0 ;  /* 0x0000000b000b7223 */ /* 0x000fc80000000000 */
[----:B------:R-:W-:-:S04]  /*58c0*/  FFMA R0, R10, R11, RZ ;  /* 0x0000000b0a007223 */ /* 0x000fc800000000ff */
[----:B------:R-:W-:-:S04]  /*58d0*/  FFMA R12, -R21, R0, R10 ;  /* 0x00000000150c7223 */ /* 0x000fc8000000010a */
[----:B------:R-:W-:Y:S01]  /*58e0*/  FFMA R0, R11, R12, R0 ;  /* 0x0000000c0b007223 */ /* 0x000fe20000000000 */
[----:B--2---:R-:W-:Y:S06]  /*58f0*/  @!P0 BRA `(.L_x_93) ;  /* 0x0000000000088947 */ /* 0x004fec0003800000 */
[----:B------:R-:W-:-:S07]  /*5900*/  MOV R12, 0x5920 ;  /* 0x00005920000c7802 */ /* 0x000fce0000000f00 */
[----:B0----5:R-:W-:Y:S05]  /*5910*/  CALL.REL.NOINC `($__internal_3_$__cuda_sm3x_div_rn_noftz_f32_slowpath) ;  /* 0x0000004800647944 */ /* 0x021fea0003c00000 */
.L_x_93:
[----:B------:R-:W-:Y:S05]  /*5920*/  BSYNC.RECONVERGENT B4 ;  /* 0x0000000000047941 */ /* 0x000fea0003800200 */
.L_x_92:
[----:B------:R-:W-:Y:S01]  /*5930*/  HFMA2 R11, -RZ, RZ, 1.75, 0 ;  /* 0x3f000000ff0b7431 */ /* 0x000fe200000001ff */
[C---:B------:R-:W-:Y:S01]  /*5940*/  FSETP.NEU.AND P1, PT, |R0|.reuse, 1, PT ;  /* 0x3f8000000000780b */ /* 0x040fe20003f2d200 */
[----:B------:R-:W-:Y:S01]  /*5950*/  IMAD.MOV.U32 R21, RZ, RZ, 0x3d10ecef ;  /* 0x3d10ecefff157424 */ /* 0x000fe200078e00ff */
[C---:B------:R-:W-:Y:S02]  /*5960*/  FSETP.GT.AND P0, PT, |R0|.reuse, 0.56000000238418579102, PT ;  /* 0x3f0f5c290000780b */ /* 0x040fe40003f04200 */
[----:B------:R-:W-:-:S04]  /*5970*/  FFMA R10, |R0|, -R11, 0.5 ;  /* 0x3f000000000a7423 */ /* 0x000fc80000000a0b */
[----:B------:R-:W1:Y:S02]  /*5980*/  MUFU.RSQ R11, R10 ;  /* 0x0000000a000b7308 */ /* 0x000e640000001400 */
[----:B-1----:R-:W-:Y:S01]  /*5990*/  FMUL R12, R10, R11 ;  /* 0x0000000b0a0c7220 */ /* 0x002fe20000400000 */
[----:B------:R-:W-:-:S04]  /*59a0*/  FMUL R11, R11, -0.5 ;  /* 0xbf0000000b0b7820 */ /* 0x000fc80000400000 */
[----:B------:R-:W-:-:S04]  /*59b0*/  FFMA R11, R12, R11, 0.5 ;  /* 0x3f0000000c0b7423 */ /* 0x000fc8000000000b */
[----:B------:R-:W-:Y:S02]  /*59c0*/  FFMA R11, R12, R11, R12 ;  /* 0x0000000b0c0b7223 */ /* 0x000fe4000000000c */
[----:B------:R-:W1:Y:S03]  /*59d0*/  LDC R12, c[0x0][0x3b8] ;  /* 0x0000ee00ff0c7b82 */ /* 0x000e660000000800 */
[----:B------:R-:W-:Y:S02]  /*59e0*/  FSEL R11, R11, RZ, P1 ;  /* 0x000000ff0b0b7208 */ /* 0x000fe40000800000 */
[----:B------:R-:W-:Y:S02]  /*59f0*/  FSETP.GT.AND P1, PT, R0, 0.56000000238418579102, PT ;  /* 0x3f0f5c290000780b */ /* 0x000fe40003f24000 */
[----:B------:R-:W-:-:S04]  /*5a00*/  FSEL R11, R11, |R0|, P0 ;  /* 0x400000000b0b7208 */ /* 0x000fc80000000000 */
[----:B------:R-:W-:-:S05]  /*5a10*/  LOP3.LUT R11, R11, 0x80000000, R0, 0xb8, !PT ;  /* 0x800000000b0b7812 */ /* 0x000fca00078eb800 */
[----:B------:R-:W-:-:S04]  /*5a20*/  FMUL R10, R11, R11 ;  /* 0x0000000b0b0a7220 */ /* 0x000fc80000400000 */
[----:B------:R-:W-:-:S04]  /*5a30*/  FFMA R21, R10, R21, 0.016980519518256187439 ;  /* 0x3c8b1abb0a157423 */ /* 0x000fc80000000015 */
[----:B------:R-:W-:-:S04]  /*5a40*/  FFMA R21, R10, R21, 0.030762933194637298584 ;  /* 0x3cfc028c0a157423 */ /* 0x000fc80000000015 */
[----:B------:R-:W-:-:S04]  /*5a50*/  FFMA R21, R10, R21, 0.044709417968988418579 ;  /* 0x3d3721390a157423 */ /* 0x000fc80000000015 */
[----:B------:R-:W-:-:S04]  /*5a60*/  FFMA R21, R10, R21, 0.074989043176174163818 ;  /* 0x3d9993db0a157423 */ /* 0x000fc80000000015 */
[----:B------:R-:W-:-:S04]  /*5a70*/  FFMA R21, R10, R21, 0.16666707396507263184 ;  /* 0x3e2aaac60a157423 */ /* 0x000fc80000000015 */
[----:B------:R-:W-:-:S04]  /*5a80*/  FMUL R10, R10, R21 ;  /* 0x000000150a0a7220 */ /* 0x000fc80000400000 */
[----:B------:R-:W-:Y:S01]  /*5a90*/  FFMA R10, R11, R10, R11 ;  /* 0x0000000a0b0a7223 */ /* 0x000fe2000000000b */
[----:B------:R-:W-:-:S04]  /*5aa0*/  IMAD.MOV.U32 R11, RZ, RZ, 0x3fd774eb ;  /* 0x3fd774ebff0b7424 */ /* 0x000fc800078e00ff */
[----:B------:R-:W-:-:S05]  /*5ab0*/  FSEL R0, R10, -R10, P0 ;  /* 0x8000000a0a007208 */ /* 0x000fca0000000000 */
[----:B------:R-:W-:Y:S01]  /*5ac0*/  @!P1 FFMA R10, R11, 0.93318945169448852539, R0 ;  /* 0x3f6ee5810b0a9823 */ /* 0x000fe20000000000 */
[----:B-1----:R-:W-:-:S03]  /*5ad0*/  FMUL R11, R12, 0.5 ;  /* 0x3f0000000c0b7820 */ /* 0x002fc60000400000 */
[----:B------:R-:W-:-:S05]  /*5ae0*/  @P0 FADD R10, R10, R10 ;  /* 0x0000000a0a0a0221 */ /* 0x000fca0000000000 */
[----:B------:R-:W-:-:S13]  /*5af0*/  FSETP.GTU.AND P0, PT, R10, R11, PT ;  /* 0x0000000b0a00720b */ /* 0x000fda0003f0c000 */
[----:B------:R-:W-:Y:S05]  /*5b00*/  @P0 BRA `(.L_x_88) ;  /* 0x00000028004c0947 */ /* 0x000fea0003800000 */
[----:B------:R-:W2:Y:S02]  /*5b10*/  LDG.E R0, desc[UR36][R30.64+0x10] ;  /* 0x000010241e007981 */ /* 0x000ea4000c1e1900 */
[----:B--2---:R-:W1:Y:S02]  /*5b20*/  F2I.TRUNC.NTZ R0, R0 ;  /* 0x0000000000007305 */ /* 0x004e64000020f100 */
[----:B-1----:R-:W-:-:S05]  /*5b30*/  IMAD R10, R0, 0x6, RZ ;  /* 0x00000006000a7824 */ /* 0x002fca00078e02ff */
[----:B------:R-:W-:-:S04]  /*5b40*/  IADD3 R11, P0, PT, R13, R10, RZ ;  /* 0x0000000a0d0b7210 */ /* 0x000fc80007f1e0ff */
[----:B------:R-:W-:Y:S02]  /*5b50*/  LEA.HI.X.SX32 R12, R10, RZ, 0x1, P0 ;  /* 0x000000ff0a0c7211 */ /* 0x000fe400000f0eff */
[----:B------:R-:W-:-:S04]  /*5b60*/  LEA R10, P0, R11, R30, 0x2 ;  /* 0x0000001e0b0a7211 */ /* 0x000fc800078010ff */
[----:B------:R-:W-:-:S05]  /*5b70*/  LEA.HI.X R11, R11, R31, R12, 0x2, P0 ;  /* 0x0000001f0b0b7211 */ /* 0x000fca00000f140c */
[----:B------:R-:W2:Y:S02]  /*5b80*/  LDG.E R12, desc[UR36][R10.64+0x18] ;  /* 0x000018240a0c7981 */ /* 0x000ea4000c1e1900 */
[----:B--2---:R-:W-:-:S05]  /*5b90*/  FADD R21, R12, -1 ;  /* 0xbf8000000c157421 */ /* 0x004fca0000000000 */
[----:B------:R1:W-:Y:S04]  /*5ba0*/  STG.E desc[UR36][R10.64+0x18], R21 ;  /* 0x000018150a007986 */ /* 0x0003e8000c101924 */
[----:B------:R-:W2:Y:S02]  /*5bb0*/  LDG.E R14, desc[UR36][R30.64+0x10] ;  /* 0x000010241e0e7981 */ /* 0x000ea4000c1e1900 */
[----:B--2---:R-:W2:Y:S02]  /*5bc0*/  F2I.TRUNC.NTZ R14, R14 ;  /* 0x0000000e000e7305 */ /* 0x004ea4000020f100 */
[----:B--2---:R-:W-:-:S05]  /*5bd0*/  IMAD R0, R14, 0x6, RZ ;  /* 0x000000060e007824 */ /* 0x004fca00078e02ff */
[----:B------:R-:W-:-:S04]  /*5be0*/  IADD3 R13, P0, PT, R13, R0, RZ ;  /* 0x000000000d0d7210 */ /* 0x000fc80007f1e0ff */
[----:B------:R-:W-:Y:S02]  /*5bf0*/  LEA.HI.X.SX32 R0, R0, RZ, 0x1, P0 ;  /* 0x000000ff00007211 */ /* 0x000fe400000f0eff */
[----:B------:R-:W-:-:S04]  /*5c00*/  LEA R12, P0, R13, R30, 0x2 ;  /* 0x0000001e0d0c7211 */ /* 0x000fc800078010ff */
[----:B------:R-:W-:-:S05]  /*5c10*/  LEA.HI.X R13, R13, R31, R0, 0x2, P0 ;  /* 0x0000001f0d0d7211 */ /* 0x000fca00000f1400 */
[----:B------:R-:W2:Y:S02]  /*5c20*/  LDG.E R0, desc[UR36][R12.64+0x18] ;  /* 0x000018240c007981 */ /* 0x000ea4000c1e1900 */
[----:B--2---:R-:W-:-:S13]  /*5c30*/  FSETP.GEU.AND P0, PT, R0, RZ, PT ;  /* 0x000000ff0000720b */ /* 0x004fda0003f0e000 */
[----:B-1----:R-:W-:Y:S05]  /*5c40*/  @P0 BRA `(.L_x_88) ;  /* 0x0000002400fc0947 */ /* 0x002fea0003800000 */
[----:B------:R-:W2:Y:S01]  /*5c50*/  LDG.E R0, desc[UR36][R30.64+0x14] ;  /* 0x000014241e007981 */ /* 0x000ea2000c1e1900 */
[----:B------:R-:W-:Y:S01]  /*5c60*/  BSSY.RECONVERGENT B4, `(.L_x_94) ;  /* 0x0000120000047945 */ /* 0x000fe20003800200 */
[----:B--2---:R-:W1:Y:S02]  /*5c70*/  F2I.TRUNC.NTZ R0, R0 ;  /* 0x0000000000007305 */ /* 0x004e64000020f100 */
[----:B-1----:R-:W-:-:S13]  /*5c80*/  ISETP.GE.AND P0, PT, R15, R0, PT ;  /* 0x000000000f00720c */ /* 0x002fda0003f06270 */
[----:B------:R-:W-:Y:S05]  /*5c90*/  @P0 BRA `(.L_x_95) ;  /* 0x0000001000700947 */ /* 0x000fea0003800000 */
[----:B------:R-:W-:Y:S01]  /*5ca0*/  IADD3 R10, PT, PT, R0, R17, -R20 ;  /* 0x00000011000a7210 */ /* 0x000fe20007ffe814 */
[----:B------:R-:W-:Y:S01]  /*5cb0*/  BSSY.RECONVERGENT B5, `(.L_x_96) ;  /* 0x0000025000057945 */ /* 0x000fe20003800200 */
[----:B------:R-:W-:Y:S01]  /*5cc0*/  IMAD.MOV.U32 R11, RZ, RZ, R15 ;  /* 0x000000ffff0b7224 */ /* 0x000fe200078e000f */
[----:B------:R-:W-:Y:S02]  /*5cd0*/  MOV R14, R16 ;  /* 0x00000010000e7202 */ /* 0x000fe40000000f00 */
[----:B------:R-:W-:-:S13]  /*5ce0*/  LOP3.LUT P0, R10, R10, 0x3, RZ, 0xc0, !PT ;  /* 0x000000030a0a7812 */ /* 0x000fda000780c0ff */
[----:B------:R-:W-:Y:S05]  /*5cf0*/  @!P0 BRA `(.L_x_97) ;  /* 0x0000000000808947 */ /* 0x000fea0003800000 */
[----:B------:R-:W2:Y:S01]  /*5d00*/  LDG.E R21, desc[UR36][R12.64+0x1c] ;  /* 0x00001c240c157981 */ /* 0x000ea2000c1e1900 */
[----:B------:R-:W-:Y:S01]  /*5d10*/  ISETP.NE.AND P0, PT, R10, 0x1, PT ;  /* 0x000000010a00780c */ /* 0x000fe20003f05270 */
[----:B------:R-:W-:Y:S02]  /*5d20*/  VIADD R32, R15, 0x1 ;  /* 0x000000010f207836 */ /* 0x000fe40000000000 */
[----:B------:R-:W-:Y:S02]  /*5d30*/  IMAD.MOV.U32 R14, RZ, RZ, R15 ;  /* 0x000000ffff0e7224 */ /* 0x000fe400078e000f */
[----:B------:R-:W-:Y:S01]  /*5d40*/  IMAD.MOV.U32 R11, RZ, RZ, R32 ;  /* 0x000000ffff0b7224 */ /* 0x000fe200078e0020 */
[----:B--2---:R1:W-:Y:S07]  /*5d50*/  STG.E desc[UR36][R12.64+0x18], R21 ;  /* 0x000018150c007986 */ /* 0x0043ee000c101924 */
[----:B------:R-:W-:Y:S05]  /*5d60*/  @!P0 BRA `(.L_x_97) ;  /* 0x0000000000648947 */ /* 0x000fea0003800000 */
[----:B------:R-:W2:Y:S02]  /*5d70*/  LDG.E R11, desc[UR36][R30.64+0x10] ;  /* 0x000010241e0b7981 */ /* 0x000ea4000c1e1900 */
[----:B--2---:R-:W1:Y:S02]  /*5d80*/  F2I.TRUNC.NTZ R11, R11 ;  /* 0x0000000b000b7305 */ /* 0x004e64000020f100 */
[----:B-1----:R-:W-:-:S05]  /*5d90*/  IMAD R12, R11, 0x6, RZ ;  /* 0x000000060b0c7824 */ /* 0x002fca00078e02ff */
[----:B------:R-:W-:-:S04]  /*5da0*/  IADD3 R13, P0, PT, R12, R15, RZ ;  /* 0x0000000f0c0d7210 */ /* 0x000fc80007f1e0ff */
[----:B------:R-:W-:Y:S02]  /*5db0*/  LEA.HI.X.SX32 R14, R12, RZ, 0x1, P0 ;  /* 0x000000ff0c0e7211 */ /* 0x000fe400000f0eff */
[----:B------:R-:W-:-:S04]  /*5dc0*/  LEA R12, P0, R13, R30, 0x2 ;  /* 0x0000001e0d0c7211 */ /* 0x000fc800078010ff */
[----:B------:R-:W-:-:S05]  /*5dd0*/  LEA.HI.X R13, R13, R31, R14, 0x2, P0 ;  /* 0x0000001f0d0d7211 */ /* 0x000fca00000f140e */
[----:B------:R-:W2:Y:S01]  /*5de0*/  LDG.E R21, desc[UR36][R12.64+0x1c] ;  /* 0x00001c240c157981 */ /* 0x000ea2000c1e1900 */
[----:B------:R-:W-:Y:S01]  /*5df0*/  ISETP.NE.AND P0, PT, R10, 0x2, PT ;  /* 0x000000020a00780c */ /* 0x000fe20003f05270 */
[----:B------:R-:W-:Y:S01]  /*5e00*/  IMAD.MOV.U32 R14, RZ, RZ, R32 ;  /* 0x000000ffff0e7224 */ /* 0x000fe200078e0020 */
[----:B------:R-:W-:-:S05]  /*5e10*/  IADD3 R34, PT, PT, R15, 0x2, RZ ;  /* 0x000000020f227810 */ /* 0x000fca0007ffe0ff */
[----:B------:R-:W-:Y:S01]  /*5e20*/  IMAD.MOV.U32 R11, RZ, RZ, R34 ;  /* 0x000000ffff0b7224 */ /* 0x000fe200078e0022 */
[----:B--2---:R2:W-:Y:S05]  /*5e30*/  STG.E desc[UR36][R12.64+0x18], R21 ;  /* 0x000018150c007986 */ /* 0x0045ea000c101924 */
[----:B------:R-:W-:Y:S05]  /*5e40*/  @!P0 BRA `(.L_x_97) ;  /* 0x00000000002c8947 */ /* 0x000fea0003800000 */
[----:B--2---:R-:W2:Y:S02]  /*5e50*/  LDG.E R21, desc[UR36][R30.64+0x10] ;  /* 0x000010241e157981 */ /* 0x004ea4000c1e1900 */
[----:B--2---:R-:W1:Y:S02]  /*5e60*/  F2I.TRUNC.NTZ R21, R21 ;  /* 0x0000001500157305 */ /* 0x004e64000020f100 */
[----:B-1----:R-:W-:-:S05]  /*5e70*/  IMAD R12, R21, 0x6, RZ ;  /* 0x00000006150c7824 */ /* 0x002fca00078e02ff */
[----:B------:R-:W-:-:S04]  /*5e80*/  IADD3 R11, P0, PT, R12, R15, RZ ;  /* 0x0000000f0c0b7210 */ /* 0x000fc80007f1e0ff */
[----:B------:R-:W-:Y:S02]  /*5e90*/  LEA.HI.X.SX32 R13, R12, RZ, 0x1, P0 ;  /* 0x000000ff0c0d7211 */ /* 0x000fe400000f0eff */
[----:B------:R-:W-:-:S04]  /*5ea0*/  LEA R12, P0, R11, R30, 0x2 ;  /* 0x0000001e0b0c7211 */ /* 0x000fc800078010ff */
[----:B------:R-:W-:-:S05]  /*5eb0*/  LEA.HI.X R13, R11, R31, R13, 0x2, P0 ;  /* 0x0000001f0b0d7211 */ /* 0x000fca00000f140d */
[----:B------:R-:W2:Y:S01]  /*5ec0*/  LDG.E R33, desc[UR36][R12.64+0x20] ;  /* 0x000020240c217981 */ /* 0x000ea2000c1e1900 */
[----:B------:R-:W-:Y:S01]  /*5ed0*/  IMAD.MOV.U32 R14, RZ, RZ, R34 ;  /* 0x000000ffff0e7224 */ /* 0x000fe200078e0022 */
[----:B------:R-:W-:Y:S02]  /*5ee0*/  IADD3 R11, PT, PT, R15, 0x3, RZ ;  /* 0x000000030f0b7810 */ /* 0x000fe40007ffe0ff */
[----:B--2---:R3:W-:Y:S05]  /*5ef0*/  STG.E desc[UR36][R12.64+0x1c], R33 ;  /* 0x00001c210c007986 */ /* 0x0047ea000c101924 */
.L_x_97:
[----:B------:R-:W-:Y:S05]  /*5f00*/  BSYNC.RECONVERGENT B5 ;  /* 0x0000000000057941 */ /* 0x000fea0003800200 */
.L_x_96:
[----:B------:R-:W-:Y:S01]  /*5f10*/  IADD3 R34, PT, PT, R20, -R0, -R17 ;  /* 0x8000000014227210 */ /* 0x000fe20007ffe811 */
[----:B------:R-:W-:Y:S01]  /*5f20*/  BSSY.RECONVERGENT B5, `(.L_x_98) ;  /* 0x000002e000057945 */ /* 0x000fe20003800200 */
[----:B------:R-:W-:Y:S02]  /*5f30*/  ISETP.NE.AND P0, PT, R10, RZ, PT ;  /* 0x000000ff0a00720c */ /* 0x000fe40003f05270 */
[----:B------:R-:W-:-:S13]  /*5f40*/  ISETP.GT.U32.AND P1, PT, R34, -0x4, PT ;  /* 0xfffffffc2200780c */ /* 0x000fda0003f24070 */
[----:B------:R-:W-:Y:S05]  /*5f50*/  @P1 BRA `(.L_x_99) ;  /* 0x0000000000a81947 */ /* 0x000fea0003800000 */
.L_x_100:
[----:B-12-4-:R-:W2:Y:S01]  /*5f60*/  LDG.E R21, desc[UR36][R30.64+0x10] ;  /* 0x000010241e157981 */ /* 0x016ea2000c1e1900 */
[----:B---3--:R-:W-:Y:S01]  /*5f70*/  SHF.R.S32.HI R12, RZ, 0x1f, R14 ;  /* 0x0000001fff0c7819 */ /* 0x008fe2000001140e */
[----:B--2---:R-:W1:Y:S02]  /*5f80*/  F2I.TRUNC.NTZ R21, R21 ;  /* 0x0000001500157305 */ /* 0x004e64000020f100 */
[----:B-1----:R-:W-:-:S05]  /*5f90*/  IMAD R13, R21, 0x6, RZ ;  /* 0x00000006150d7824 */ /* 0x002fca00078e02ff */
[----:B------:R-:W-:-:S04]  /*5fa0*/  IADD3 R33, P1, PT, R13, R14, RZ ;  /* 0x0000000e0d217210 */ /* 0x000fc80007f3e0ff */
[----:B------:R-:W-:Y:S02]  /*5fb0*/  LEA.HI.X.SX32 R13, R13, R12, 0x1, P1 ;  /* 0x0000000c0d0d7211 */ /* 0x000fe400008f0eff */
[----:B------:R-:W-:-:S04]  /*5fc0*/  LEA R12, P1, R33, R30, 0x2 ;  /* 0x0000001e210c7211 */ /* 0x000fc800078210ff */
[----:B------:R-:W-:-:S05]  /*5fd0*/  LEA.HI.X R13, R33, R31, R13, 0x2, P1 ;  /* 0x0000001f210d7211 */ /* 0x000fca00008f140d */
[----:B------:R-:W2:Y:S04]  /*5fe0*/  LDG.E R35, desc[UR36][R12.64+0x1c] ;  /* 0x00001c240c237981 */ /* 0x000ea8000c1e1900 */
[----:B--2---:R1:W-:Y:S04]  /*5ff0*/  STG.E desc[UR36][R12.64+0x18], R35 ;  /* 0x000018230c007986 */ /* 0x0043e8000c101924 */
[----:B------:R-:W2:Y:S01]  /*6000*/  LDG.E R14, desc[UR36][R30.64+0x10] ;  /* 0x000010241e0e7981 */ /* 0x000ea2000c1e1900 */
[----:B------:R-:W-:Y:S01]  /*6010*/  SHF.R.S32.HI R39, RZ, 0x1f, R11 ;  /* 0x0000001fff277819 */ /* 0x000fe2000001140b */
[----:B--2---:R-:W2:Y:S02]  /*6020*/  F2I.TRUNC.NTZ R14, R14 ;  /* 0x0000000e000e7305 */ /* 0x004ea4000020f100 */
[----:B--2---:R-:W-:-:S05]  /*6030*/  IMAD R32, R14, 0x6, RZ ;  /* 0x000000060e207824 */ /* 0x004fca00078e02ff */
[----:B------:R-:W-:-:S04]  /*6040*/  IADD3 R21, P1, PT, R32, R11, RZ ;  /* 0x0000000b20157210 */ /* 0x000fc80007f3e0ff */
[----:B------:R-:W-:Y:S02]  /*6050*/  LEA.HI.X.SX32 R33, R32, R39, 0x1, P1 ;  /* 0x0000002720217211 */ /* 0x000fe400008f0eff */
[----:B------:R-:W-:-:S04]  /*6060*/  LEA R32, P1, R21, R30, 0x2 ;  /* 0x0000001e15207211 */ /* 0x000fc800078210ff */
[----:B------:R-:W-:-:S05]  /*6070*/  LEA.HI.X R33, R21, R31, R33, 0x2, P1 ;  /* 0x0000001f15217211 */ /* 0x000fca00008f1421 */
[----:B------:R-:W2:Y:S04]  /*6080*/  LDG.E R21, desc[UR36][R32.64+0x1c] ;  /* 0x00001c2420157981 */ /* 0x000ea8000c1e1900 */
[----:B--2---:R2:W-:Y:S04]  /*6090*/  STG.E desc[UR36][R32.64+0x18], R21 ;  /* 0x0000181520007986 */ /* 0x0045e8000c101924 */
[----:B-1----:R-:W3:Y:S02]  /*60a0*/  LDG.E R35, desc[UR36][R30.64+0x10] ;  /* 0x000010241e237981 */ /* 0x002ee4000c1e1900 */
[----:B---3--:R-:W1:Y:S02]  /*60b0*/  F2I.TRUNC.NTZ R35, R35 ;  /* 0x0000002300237305 */ /* 0x008e64000020f100 */
[----:B-1----:R-:W-:-:S05]  /*60c0*/  IMAD R12, R35, 0x6, RZ ;  /* 0x00000006230c7824 */ /* 0x002fca00078e02ff */
[----:B------:R-:W-:-:S04]  /*60d0*/  IADD3 R13, P1, PT, R12, R11, RZ ;  /* 0x0000000b0c0d7210 */ /* 0x000fc80007f3e0ff */
[----:B------:R-:W-:Y:S02]  /*60e0*/  LEA.HI.X.SX32 R14, R12, R39, 0x1, P1 ;  /* 0x000000270c0e7211 */ /* 0x000fe400008f0eff */
[----:B------:R-:W-:-:S04]  /*60f0*/  LEA R12, P1, R13, R30, 0x2 ;  /* 0x0000001e0d0c7211 */ /* 0x000fc800078210ff */
[----:B------:R-:W-:-:S05]  /*6100*/  LEA.HI.X R13, R13, R31, R14, 0x2, P1 ;  /* 0x0000001f0d0d7211 */ /* 0x000fca00008f140e */
[----:B------:R-:W3:Y:S04]  /*6110*/  LDG.E R37, desc[UR36][R12.64+0x20] ;  /* 0x000020240c257981 */ /* 0x000ee8000c1e1900 */
[----:B---3--:R4:W-:Y:S04]  /*6120*/  STG.E desc[UR36][R12.64+0x1c], R37 ;  /* 0x00001c250c007986 */ /* 0x0089e8000c101924 */
[----:B------:R-:W3:Y:S02]  /*6130*/  LDG.E R36, desc[UR36][R30.64+0x10] ;  /* 0x000010241e247981 */ /* 0x000ee4000c1e1900 */
[----:B---3--:R-:W1:Y:S02]  /*6140*/  F2I.TRUNC.NTZ R36, R36 ;  /* 0x0000002400247305 */ /* 0x008e64000020f100 */
[----:B-1----:R-:W-:-:S05]  /*6150*/  IMAD R14, R36, 0x6, RZ ;  /* 0x00000006240e7824 */ /* 0x002fca00078e02ff */
[----:B--2---:R-:W-:-:S04]  /*6160*/  IADD3 R21, P1, PT, R14, R11, RZ ;  /* 0x0000000b0e157210 */ /* 0x004fc80007f3e0ff */
[----:B------:R-:W-:Y:S02]  /*6170*/  LEA.HI.X.SX32 R14, R14, R39, 0x1, P1 ;  /* 0x000000270e0e7211 */ /* 0x000fe400008f0eff */
[----:B------:R-:W-:-:S04]  /*6180*/  LEA R32, P1, R21, R30, 0x2 ;  /* 0x0000001e15207211 */ /* 0x000fc800078210ff */
[----:B------:R-:W-:-:S05]  /*6190*/  LEA.HI.X R33, R21, R31, R14, 0x2, P1 ;  /* 0x0000001f15217211 */ /* 0x000fca00008f140e */
[----:B------:R-:W2:Y:S01]  /*61a0*/  LDG.E R21, desc[UR36][R32.64+0x24] ;  /* 0x0000242420157981 */ /* 0x000ea2000c1e1900 */
[C---:B------:R-:W-:Y:S02]  /*61b0*/  VIADD R14, R11.reuse, 0x3 ;  /* 0x000000030b0e7836 */ /* 0x040fe40000000000 */
[----:B------:R-:W-:-:S05]  /*61c0*/  VIADD R11, R11, 0x4 ;  /* 0x000000040b0b7836 */ /* 0x000fca0000000000 */
[----:B------:R-:W-:Y:S01]  /*61d0*/  ISETP.GE.AND P1, PT, R11, R0, PT ;  /* 0x000000000b00720c */ /* 0x000fe20003f26270 */
[----:B--2---:R4:W-:-:S12]  /*61e0*/  STG.E desc[UR36][R32.64+0x20], R21 ;  /* 0x0000201520007986 */ /* 0x0049d8000c101924 */
[----:B------:R-:W-:Y:S05]  /*61f0*/  @!P1 BRA `(.L_x_100) ;  /* 0xfffffffc00589947 */ /* 0x000fea000383ffff */
.L_x_99:
[----:B------:R-:W-:Y:S05]  /*6200*/  BSYNC.RECONVERGENT B5 ;  /* 0x0000000000057941 */ /* 0x000fea0003800200 */
.L_x_98:
[----:B------:R-:W-:Y:S01]  /*6210*/  BSSY.RECONVERGENT B5, `(.L_x_101) ;  /* 0x000003d000057945 */ /* 0x000fe20003800200 */
[----:B------:R-:W-:Y:S01]  /*6220*/  IMAD.MOV.U32 R11, RZ, RZ, R15 ;  /* 0x000000ffff0b7224 */ /* 0x000fe200078e000f */
[----:B------:R-:W-:Y:S02]  /*6230*/  MOV R14, R16 ;  /* 0x00000010000e7202 */ /* 0x000fe40000000f00 */
[----:B------:R-:W-:Y:S05]  /*6240*/  @!P0 BRA `(.L_x_102) ;  /* 0x0000000000e48947 */ /* 0x000fea0003800000 */
[----:B------:R-:W2:Y:S02]  /*6250*/  LDG.E R11, desc[UR36][R30.64+0x10] ;  /* 0x000010241e0b7981 */ /* 0x000ea4000c1e1900 */
[----:B--2---:R-:W1:Y:S02]  /*6260*/  F2I.TRUNC.NTZ R11, R11 ;  /* 0x0000000b000b7305 */ /* 0x004e64000020f100 */
[----:B-1-34-:R-:W-:-:S05]  /*6270*/  IMAD.SHL.U32 R13, R11, 0x2, RZ ;  /* 0x000000020b0d7824 */ /* 0x01afca00078e00ff */
[----:B------:R-:W-:-:S04]  /*6280*/  LEA R21, P0, R16, R13, 0x2 ;  /* 0x0000000d10157211 */ /* 0x000fc800078010ff */
[----:B------:R-:W-:Y:S02]  /*6290*/  LEA.HI.X.SX32 R13, R13, RZ, 0x1, P0 ;  /* 0x000000ff0d0d7211 */ /* 0x000fe400000f0eff */
[----:B------:R-:W-:-:S04]  /*62a0*/  LEA R12, P0, R21, R30, 0x2 ;  /* 0x0000001e150c7211 */ /* 0x000fc800078010ff */
[----:B------:R-:W-:-:S05]  /*62b0*/  LEA.HI.X R13, R21, R31, R13, 0x2, P0 ;  /* 0x0000001f150d7211 */ /* 0x000fca00000f140d */
[----:B------:R-:W2:Y:S04]  /*62c0*/  LDG.E R21, desc[UR36][R12.64+0x28] ;  /* 0x000028240c157981 */ /* 0x000ea8000c1e1900 */
[----:B------:R-:W3:Y:S04]  /*62d0*/  LDG.E R33, desc[UR36][R12.64+0x2c] ;  /* 0x00002c240c217981 */ /* 0x000ee8000c1e1900 */
[----:B------:R-:W4:Y:S04]  /*62e0*/  LDG.E R35, desc[UR36][R12.64+0x30] ;  /* 0x000030240c237981 */ /* 0x000f28000c1e1900 */
[----:B------:R-:W4:Y:S01]  /*62f0*/  LDG.E R37, desc[UR36][R12.64+0x34] ;  /* 0x000034240c257981 */ /* 0x000f22000c1e1900 */
[----:B------:R-:W-:Y:S01]  /*6300*/  ISETP.NE.AND P0, PT, R10, 0x1, PT ;  /* 0x000000010a00780c */ /* 0x000fe20003f05270 */
[----:B------:R-:W-:-:S02]  /*6310*/  VIADD R39, R15, 0x1 ;  /* 0x000000010f277836 */ /* 0x000fc40000000000 */
[----:B------:R-:W-:-:S03]  /*6320*/  IMAD.MOV.U32 R14, RZ, RZ, R15 ;  /* 0x000000ffff0e7224 */ /* 0x000fc600078e000f */
[----:B------:R-:W-:Y:S01]  /*6330*/  MOV R11, R39 ;  /* 0x00000027000b7202 */ /* 0x000fe20000000f00 */
[----:B--2---:R1:W-:Y:S04]  /*6340*/  STG.E desc[UR36][R12.64+0x18], R21 ;  /* 0x000018150c007986 */ /* 0x0043e8000c101924 */
[----:B---3--:R1:W-:Y:S04]  /*6350*/  STG.E desc[UR36][R12.64+0x1c], R33 ;  /* 0x00001c210c007986 */ /* 0x0083e8000c101924 */
[----:B----4-:R1:W-:Y:S04]  /*6360*/  STG.E desc[UR36][R12.64+0x20], R35 ;  /* 0x000020230c007986 */ /* 0x0103e8000c101924 */
[----:B------:R1:W-:Y:S01]  /*6370*/  STG.E desc[UR36][R12.64+0x24], R37 ;  /* 0x000024250c007986 */ /* 0x0003e2000c101924 */
[----:B------:R-:W-:Y:S05]  /*6380*/  @!P0 BRA `(.L_x_102) ;  /* 0x0000000000948947 */ /* 0x000fea0003800000 */
[----:B------:R-:W2:Y:S02]  /*6390*/  LDG.E R11, desc[UR36][R30.64+0x10] ;  /* 0x000010241e0b7981 */ /* 0x000ea4000c1e1900 */
[----:B--2---:R-:W1:Y:S02]  /*63a0*/  F2I.TRUNC.NTZ R11, R11 ;  /* 0x0000000b000b7305 */ /* 0x004e64000020f100 */
[----:B-1----:R-:W-:-:S05]  /*63b0*/  IMAD.SHL.U32 R12, R11, 0x2, RZ ;  /* 0x000000020b0c7824 */ /* 0x002fca00078e00ff */
        /* <DEDUP_REMOVED lines=28> */
[----:B------:R-:W-:-:S02]  /*6580*/  IMAD.MOV.U32 R14, RZ, RZ, R32 ;  /* 0x000000ffff0e7224 */ /* 0x000fc400078e0020 */
[----:B------:R-:W-:Y:S01]  /*6590*/  VIADD R11, R15, 0x3 ;  /* 0x000000030f0b7836 */ /* 0x000fe20000000000 */
[----:B--2---:R1:W-:Y:S04]  /*65a0*/  STG.E desc[UR36][R12.64+0x18], R21 ;  /* 0x000018150c007986 */ /* 0x0043e8000c101924 */
[----:B---3--:R1:W-:Y:S04]  /*65b0*/  STG.E desc[UR36][R12.64+0x1c], R33 ;  /* 0x00001c210c007986 */ /* 0x0083e8000c101924 */
[----:B----4-:R1:W-:Y:S04]  /*65c0*/  STG.E desc[UR36][R12.64+0x20], R35 ;  /* 0x000020230c007986 */ /* 0x0103e8000c101924 */
[----:B------:R1:W-:Y:S02]  /*65d0*/  STG.E desc[UR36][R12.64+0x24], R37 ;  /* 0x000024250c007986 */ /* 0x0003e4000c101924 */
.L_x_102:
[----:B------:R-:W-:Y:S05]  /*65e0*/  BSYNC.RECONVERGENT B5 ;  /* 0x0000000000057941 */ /* 0x000fea0003800200 */
.L_x_101:
[----:B------:R-:W-:Y:S01]  /*65f0*/  ISETP.GT.U32.AND P1, PT, R34, -0x4, PT ;  /* 0xfffffffc2200780c */ /* 0x000fe20003f24070 */
[----:B------:R-:W-:Y:S01]  /*6600*/  BSSY.RECONVERGENT B5, `(.L_x_103) ;  /* 0x000004b000057945 */ /* 0x000fe20003800200 */
[----:B------:R-:W-:-:S11]  /*6610*/  ISETP.NE.AND P0, PT, R10, RZ, PT ;  /* 0x000000ff0a00720c */ /* 0x000fd60003f05270 */
[----:B------:R-:W-:Y:S05]  /*6620*/  @P1 BRA `(.L_x_104) ;  /* 0x0000000400201947 */ /* 0x000fea0003800000 */
.L_x_105:
[----:B-12-4-:R-:W2:Y:S01]  /*6630*/  LDG.E R21, desc[UR36][R30.64+0x10] ;  /* 0x000010241e157981 */ /* 0x016ea2000c1e1900 */
[----:B---3--:R-:W-:-:S04]  /*6640*/  SHF.L.U32 R13, R14, 0x2, RZ ;  /* 0x000000020e0d7819 */ /* 0x008fc800000006ff */
[----:B------:R-:W-:Y:S01]  /*6650*/  SHF.R.S32.HI R33, RZ, 0x1f, R13 ;  /* 0x0000001fff217819 */ /* 0x000fe2000001140d */
[----:B--2---:R-:W1:Y:S02]  /*6660*/  F2I.TRUNC.NTZ R21, R21 ;  /* 0x0000001500157305 */ /* 0x004e64000020f100 */
[----:B-1----:R-:W-:-:S05]  /*6670*/  IMAD.SHL.U32 R12, R21, 0x2, RZ ;  /* 0x00000002150c7824 */ /* 0x002fca00078e00ff */
[----:B------:R-:W-:-:S04]  /*6680*/  IADD3 R13, P1, PT, R12, R13, RZ ;  /* 0x0000000d0c0d7210 */ /* 0x000fc80007f3e0ff */
[----:B------:R-:W-:Y:S02]  /*6690*/  LEA.HI.X.SX32 R33, R12, R33, 0x1, P1 ;  /* 0x000000210c217211 */ /* 0x000fe400008f0eff */
[----:B------:R-:W-:-:S04]  /*66a0*/  LEA R12, P1, R13, R30, 0x2 ;  /* 0x0000001e0d0c7211 */ /* 0x000fc800078210ff */
[----:B------:R-:W-:-:S05]  /*66b0*/  LEA.HI.X R13, R13, R31, R33, 0x2, P1 ;  /* 0x0000001f0d0d7211 */ /* 0x000fca00008f1421 */
[----:B------:R-:W2:Y:S04]  /*66c0*/  LDG.E R33, desc[UR36][R12.64+0x28] ;  /* 0x000028240c217981 */ /* 0x000ea8000c1e1900 */
[----:B------:R-:W3:Y:S04]  /*66d0*/  LDG.E R35, desc[UR36][R12.64+0x2c] ;  /* 0x00002c240c237981 */ /* 0x000ee8000c1e1900 */
[----:B------:R-:W4:Y:S04]  /*66e0*/  LDG.E R37, desc[UR36][R12.64+0x30] ;  /* 0x000030240c257981 */ /* 0x000f28000c1e1900 */
[----:B------:R-:W4:Y:S04]  /*66f0*/  LDG.E R21, desc[UR36][R12.64+0x34] ;  /* 0x000034240c157981 */ /* 0x000f28000c1e1900 */
[----:B--2---:R1:W-:Y:S04]  /*6700*/  STG.E desc[UR36][R12.64+0x18], R33 ;  /* 0x000018210c007986 */ /* 0x0043e8000c101924 */
[----:B---3--:R2:W-:Y:S04]  /*6710*/  STG.E desc[UR36][R12.64+0x1c], R35 ;  /* 0x00001c230c007986 */ /* 0x0085e8000c101924 */
[----:B----4-:R-:W-:Y:S04]  /*6720*/  STG.E desc[UR36][R12.64+0x20], R37 ;  /* 0x000020250c007986 */ /* 0x010fe8000c101924 */
[----:B------:R3:W-:Y:S04]  /*6730*/  STG.E desc[UR36][R12.64+0x24], R21 ;  /* 0x000024150c007986 */ /* 0x0007e8000c101924 */
[----:B------:R-:W4:Y:S01]  /*6740*/  LDG.E R14, desc[UR36][R30.64+0x10] ;  /* 0x000010241e0e7981 */ /* 0x000f22000c1e1900 */
[----:B------:R-:W-:-:S05]  /*6750*/  IMAD.SHL.U32 R39, R11, 0x4, RZ ;  /* 0x000000040b277824 */ /* 0x000fca00078e00ff */
[----:B------:R-:W-:Y:S01]  /*6760*/  SHF.R.S32.HI R41, RZ, 0x1f, R39 ;  /* 0x0000001fff297819 */ /* 0x000fe20000011427 */
[----:B----4-:R-:W4:Y:S02]  /*6770*/  F2I.TRUNC.NTZ R14, R14 ;  /* 0x0000000e000e7305 */ /* 0x010f24000020f100 */
[----:B----4-:R-:W-:-:S05]  /*6780*/  IMAD.SHL.U32 R32, R14, 0x2, RZ ;  /* 0x000000020e207824 */ /* 0x010fca00078e00ff */
[----:B------:R-:W-:-:S04]  /*6790*/  IADD3 R43, P1, PT, R32, R39, RZ ;  /* 0x00000027202b7210 */ /* 0x000fc80007f3e0ff */
[----:B------:R-:W-:Y:S02]  /*67a0*/  LEA.HI.X.SX32 R41, R32, R41, 0x1, P1 ;  /* 0x0000002920297211 */ /* 0x000fe400008f0eff */
[----:B------:R-:W-:-:S04]  /*67b0*/  LEA R32, P1, R43, R30, 0x2 ;  /* 0x0000001e2b207211 */ /* 0x000fc800078210ff */
[----:B-1----:R-:W-:-:S05]  /*67c0*/  LEA.HI.X R33, R43, R31, R41, 0x2, P1 ;  /* 0x0000001f2b217211 */ /* 0x002fca00008f1429 */
[----:B--2---:R-:W2:Y:S04]  /*67d0*/  LDG.E R35, desc[UR36][R32.64+0x28] ;  /* 0x0000282420237981 */ /* 0x004ea8000c1e1900 */
[----:B---3--:R-:W3:Y:S04]  /*67e0*/  LDG.E R21, desc[UR36][R32.64+0x2c] ;  /* 0x00002c2420157981 */ /* 0x008ee8000c1e1900 */
[----:B------:R-:W4:Y:S04]  /*67f0*/  LDG.E R37, desc[UR36][R32.64+0x30] ;  /* 0x0000302420257981 */ /* 0x000f28000c1e1900 */
[----:B------:R-:W4:Y:S04]  /*6800*/  LDG.E R41, desc[UR36][R32.64+0x34] ;  /* 0x0000342420297981 */ /* 0x000f28000c1e1900 */
[----:B--2---:R-:W-:Y:S04]  /*6810*/  STG.E desc[UR36][R32.64+0x18], R35 ;  /* 0x0000182320007986 */ /* 0x004fe8000c101924 */
[----:B---3--:R1:W-:Y:S04]  /*6820*/  STG.E desc[UR36][R32.64+0x1c], R21 ;  /* 0x00001c1520007986 */ /* 0x0083e8000c101924 */
[----:B----4-:R2:W-:Y:S04]  /*6830*/  STG.E desc[UR36][R32.64+0x20], R37 ;  /* 0x0000202520007986 */ /* 0x0105e8000c101924 */
[----:B------:R3:W-:Y:S04]  /*6840*/  STG.E desc[UR36][R32.64+0x24], R41 ;  /* 0x0000242920007986 */ /* 0x0007e8000c101924 */
[----:B------:R-:W4:Y:S01]  /*6850*/  LDG.E R14, desc[UR36][R30.64+0x10] ;  /* 0x000010241e0e7981 */ /* 0x000f22000c1e1900 */
[----:B------:R-:W-:-:S04]  /*6860*/  IADD3 R13, PT, PT, R39, 0x4, RZ ;  /* 0x00000004270d7810 */ /* 0x000fc80007ffe0ff */
[----:B------:R-:W-:Y:S01]  /*6870*/  SHF.R.S32.HI R43, RZ, 0x1f, R13 ;  /* 0x0000001fff2b7819 */ /* 0x000fe2000001140d */
[----:B----4-:R-:W4:Y:S02]  /*6880*/  F2I.TRUNC.NTZ R14, R14 ;  /* 0x0000000e000e7305 */ /* 0x010f24000020f100 */
[----:B----4-:R-:W-:-:S05]  /*6890*/  IMAD.SHL.U32 R12, R14, 0x2, RZ ;  /* 0x000000020e0c7824 */ /* 0x010fca00078e00ff */
[----:B------:R-:W-:-:S04]  /*68a0*/  IADD3 R13, P1, PT, R12, R13, RZ ;  /* 0x0000000d0c0d7210 */ /* 0x000fc80007f3e0ff */
[----:B------:R-:W-:Y:S02]  /*68b0*/  LEA.HI.X.SX32 R43, R12, R43, 0x1, P1 ;  /* 0x0000002b0c2b7211 */ /* 0x000fe400008f0eff */
[----:B------:R-:W-:-:S04]  /*68c0*/  LEA R12, P1, R13, R30, 0x2 ;  /* 0x0000001e0d0c7211 */ /* 0x000fc800078210ff */
[----:B------:R-:W-:-:S05]  /*68d0*/  LEA.HI.X R13, R13, R31, R43, 0x2, P1 ;  /* 0x0000001f0d0d7211 */ /* 0x000fca00008f142b */
[----:B-1----:R-:W4:Y:S04]  /*68e0*/  LDG.E R21, desc[UR36][R12.64+0x28] ;  /* 0x000028240c157981 */ /* 0x002f28000c1e1900 */
[----:B------:R-:W4:Y:S04]  /*68f0*/  LDG.E R35, desc[UR36][R12.64+0x2c] ;  /* 0x00002c240c237981 */ /* 0x000f28000c1e1900 */
[----:B--2---:R-:W2:Y:S04]  /*6900*/  LDG.E R37, desc[UR36][R12.64+0x30] ;  /* 0x000030240c257981 */ /* 0x004ea8000c1e1900 */
[----:B---3--:R-:W3:Y:S04]  /*6910*/  LDG.E R41, desc[UR36][R12.64+0x34] ;  /* 0x000034240c297981 */ /* 0x008ee8000c1e1900 */
[----:B----4-:R1:W-:Y:S04]  /*6920*/  STG.E desc[UR36][R12.64+0x18], R21 ;  /* 0x000018150c007986 */ /* 0x0103e8000c101924 */
[----:B------:R-:W-:Y:S04]  /*6930*/  STG.E desc[UR36][R12.64+0x1c], R35 ;  /* 0x00001c230c007986 */ /* 0x000fe8000c101924 */
[----:B--2---:R-:W-:Y:S04]  /*6940*/  STG.E desc[UR36][R12.64+0x20], R37 ;  /* 0x000020250c007986 */ /* 0x004fe8000c101924 */
[----:B---3--:R2:W-:Y:S04]  /*6950*/  STG.E desc[UR36][R12.64+0x24], R41 ;  /* 0x000024290c007986 */ /* 0x0085e8000c101924 */
[----:B------:R-:W3:Y:S01]  /*6960*/  LDG.E R14, desc[UR36][R30.64+0x10] ;  /* 0x000010241e0e7981 */ /* 0x000ee2000c1e1900 */
[----:B------:R-:W-:-:S05]  /*6970*/  VIADD R39, R39, 0x8 ;  /* 0x0000000827277836 */ /* 0x000fca0000000000 */
[----:B------:R-:W-:Y:S01]  /*6980*/  SHF.R.S32.HI R33, RZ, 0x1f, R39 ;  /* 0x0000001fff217819 */ /* 0x000fe20000011427 */
[----:B---3--:R-:W3:Y:S02]  /*6990*/  F2I.TRUNC.NTZ R14, R14 ;  /* 0x0000000e000e7305 */ /* 0x008ee4000020f100 */
[----:B---3--:R-:W-:-:S05]  /*69a0*/  IMAD.SHL.U32 R32, R14, 0x2, RZ ;  /* 0x000000020e207824 */ /* 0x008fca00078e00ff */
[----:B------:R-:W-:-:S04]  /*69b0*/  IADD3 R39, P1, PT, R32, R39, RZ ;  /* 0x0000002720277210 */ /* 0x000fc80007f3e0ff */
[----:B------:R-:W-:Y:S02]  /*69c0*/  LEA.HI.X.SX32 R33, R32, R33, 0x1, P1 ;  /* 0x0000002120217211 */ /* 0x000fe400008f0eff */
[----:B------:R-:W-:-:S04]  /*69d0*/  LEA R32, P1, R39, R30, 0x2 ;  /* 0x0000001e27207211 */ /* 0x000fc800078210ff */
[----:B------:R-:W-:-:S05]  /*69e0*/  LEA.HI.X R33, R39, R31, R33, 0x2, P1 ;  /* 0x0000001f27217211 */ /* 0x000fca00008f1421 */
[----:B-1----:R-:W3:Y:S04]  /*69f0*/  LDG.E R21, desc[UR36][R32.64+0x28] ;  /* 0x0000282420157981 */ /* 0x002ee8000c1e1900 */
[----:B--2---:R-:W2:Y:S04]  /*6a00*/  LDG.E R13, desc[UR36][R32.64+0x2c] ;  /* 0x00002c24200d7981 */ /* 0x004ea8000c1e1900 */
[----:B------:R-:W4:Y:S04]  /*6a10*/  LDG.E R35, desc[UR36][R32.64+0x30] ;  /* 0x0000302420237981 */ /* 0x000f28000c1e1900 */
[----:B------:R-:W4:Y:S01]  /*6a20*/  LDG.E R37, desc[UR36][R32.64+0x34] ;  /* 0x0000342420257981 */ /* 0x000f22000c1e1900 */
[C---:B------:R-:W-:Y:S01]  /*6a30*/  IADD3 R14, PT, PT, R11.reuse, 0x3, RZ ;  /* 0x000000030b0e7810 */ /* 0x040fe20007ffe0ff */
[----:B------:R-:W-:-:S05]  /*6a40*/  VIADD R11, R11, 0x4 ;  /* 0x000000040b0b7836 */ /* 0x000fca0000000000 */
[----:B------:R-:W-:Y:S01]  /*6a50*/  ISETP.GE.AND P1, PT, R11, R0, PT ;  /* 0x000000000b00720c */ /* 0x000fe20003f26270 */
[----:B---3--:R1:W-:Y:S04]  /*6a60*/  STG.E desc[UR36][R32.64+0x18], R21 ;  /* 0x0000181520007986 */ /* 0x0083e8000c101924 */
[----:B--2---:R1:W-:Y:S04]  /*6a70*/  STG.E desc[UR36][R32.64+0x1c], R13 ;  /* 0x00001c0d20007986 */ /* 0x0043e8000c101924 */
[----:B----4-:R1:W-:Y:S04]  /*6a80*/  STG.E desc[UR36][R32.64+0x20], R35 ;  /* 0x0000202320007986 */ /* 0x0103e8000c101924 */
[----:B------:R1:W-:Y:S01]  /*6a90*/  STG.E desc[UR36][R32.64+0x24], R37 ;  /* 0x0000242520007986 */ /* 0x0003e2000c101924 */
[----:B------:R-:W-:Y:S05]  /*6aa0*/  @!P1 BRA `(.L_x_105) ;  /* 0xfffffff800e09947 */ /* 0x000fea000383ffff */
.L_x_104:
[----:B------:R-:W-:Y:S05]  /*6ab0*/  BSYNC.RECONVERGENT B5 ;  /* 0x0000000000057941 */ /* 0x000fea0003800200 */
.L_x_103:
[----:B------:R-:W-:Y:S01]  /*6ac0*/  BSSY.RECONVERGENT B5, `(.L_x_106) ;  /* 0x000001f000057945 */ /* 0x000fe20003800200 */
[----:B-12-4-:R-:W-:Y:S02]  /*6ad0*/  IMAD.MOV.U32 R21, RZ, RZ, R15 ;  /* 0x000000ffff157224 */ /* 0x016fe400078e000f */
[----:B------:R-:W-:Y:S01]  /*6ae0*/  IMAD.MOV.U32 R14, RZ, RZ, R16 ;  /* 0x000000ffff0e7224 */ /* 0x000fe200078e0010 */
[----:B------:R-:W-:Y:S06]  /*6af0*/  @!P0 BRA `(.L_x_107) ;  /* 0x00000000006c8947 */ /* 0x000fec0003800000 */
[----:B------:R-:W2:Y:S04]  /*6b00*/  LDG.E R11, desc[UR36][R22.64+0x20] ;  /* 0x00002024160b7981 */ /* 0x000ea8000c1e1900 */
[----:B---3--:R-:W3:Y:S01]  /*6b10*/  LDG.E R13, desc[UR36][R22.64+0x24] ;  /* 0x00002424160d7981 */ /* 0x008ee2000c1e1900 */
[----:B------:R-:W-:Y:S01]  /*6b20*/  ISETP.NE.AND P0, PT, R10, 0x1, PT ;  /* 0x000000010a00780c */ /* 0x000fe20003f05270 */
[----:B------:R-:W-:Y:S01]  /*6b30*/  IMAD.MOV.U32 R14, RZ, RZ, R15 ;  /* 0x000000ffff0e7224 */ /* 0x000fe200078e000f */
[----:B------:R-:W-:-:S05]  /*6b40*/  IADD3 R32, PT, PT, R15, 0x1, RZ ;  /* 0x000000010f207810 */ /* 0x000fca0007ffe0ff */
[----:B------:R-:W-:Y:S01]  /*6b50*/  IMAD.MOV.U32 R21, RZ, RZ, R32 ;  /* 0x000000ffff157224 */ /* 0x000fe200078e0020 */
[----:B--2---:R1:W-:Y:S04]  /*6b60*/  STG.E desc[UR36][R22.64+0x18], R11 ;  /* 0x0000180b16007986 */ /* 0x0043e8000c101924 */
[----:B---3--:R1:W-:Y:S01]  /*6b70*/  STG.E desc[UR36][R22.64+0x1c], R13 ;  /* 0x00001c0d16007986 */ /* 0x0083e2000c101924 */
[----:B------:R-:W-:Y:S05]  /*6b80*/  @!P0 BRA `(.L_x_107) ;  /* 0x0000000000488947 */ /* 0x000fea0003800000 */
[----:B-1----:R-:W-:-:S04]  /*6b90*/  IMAD.SHL.U32 R13, R15, 0x2, RZ ;  /* 0x000000020f0d7824 */ /* 0x002fc800078e00ff */
[----:B------:R-:W-:-:S05]  /*6ba0*/  IMAD.WIDE.U32 R12, R13, 0x4, R30 ;  /* 0x000000040d0c7825 */ /* 0x000fca00078e001e */
[----:B------:R-:W2:Y:S04]  /*6bb0*/  LDG.E R11, desc[UR36][R12.64+0x20] ;  /* 0x000020240c0b7981 */ /* 0x000ea8000c1e1900 */
[----:B------:R-:W3:Y:S01]  /*6bc0*/  LDG.E R23, desc[UR36][R12.64+0x24] ;  /* 0x000024240c177981 */ /* 0x000ee2000c1e1900 */
[----:B------:R-:W-:Y:S01]  /*6bd0*/  ISETP.NE.AND P0, PT, R10, 0x2, PT ;  /* 0x000000020a00780c */ /* 0x000fe20003f05270 */
[----:B------:R-:W-:Y:S01]  /*6be0*/  IMAD.MOV.U32 R14, RZ, RZ, R32 ;  /* 0x000000ffff0e7224 */ /* 0x000fe200078e0020 */
[----:B------:R-:W-:Y:S01]  /*6bf0*/  IADD3 R21, PT, PT, R15, 0x2, RZ ;  /* 0x000000020f157810 */ /* 0x000fe20007ffe0ff */
[----:B--2---:R2:W-:Y:S04]  /*6c00*/  STG.E desc[UR36][R12.64+0x18], R11 ;  /* 0x0000180b0c007986 */ /* 0x0045e8000c101924 */
[----:B---3--:R2:W-:Y:S06]  /*6c10*/  STG.E desc[UR36][R12.64+0x1c], R23 ;  /* 0x00001c170c007986 */ /* 0x0085ec000c101924 */
[----:B------:R-:W-:Y:S05]  /*6c20*/  @!P0 BRA `(.L_x_107) ;  /* 0x0000000000208947 */ /* 0x000fea0003800000 */
[----:B--2---:R-:W-:-:S04]  /*6c30*/  IMAD.SHL.U32 R11, R32, 0x2, RZ ;  /* 0x00000002200b7824 */ /* 0x004fc800078e00ff */
[----:B------:R-:W-:-:S05]  /*6c40*/  IMAD.WIDE.U32 R10, R11, 0x4, R30 ;  /* 0x000000040b0a7825 */ /* 0x000fca00078e001e */
[----:B------:R-:W2:Y:S04]  /*6c50*/  LDG.E R13, desc[UR36][R10.64+0x20] ;  /* 0x000020240a0d7981 */ /* 0x000ea8000c1e1900 */
[----:B------:R-:W3:Y:S01]  /*6c60*/  LDG.E R23, desc[UR36][R10.64+0x24] ;  /* 0x000024240a177981 */ /* 0x000ee2000c1e1900 */
[----:B------:R-:W-:Y:S01]  /*6c70*/  IMAD.MOV.U32 R14, RZ, RZ, R21 ;  /* 0x000000ffff0e7224 */ /* 0x000fe200078e0015 */
[----:B------:R-:W-:Y:S02]  /*6c80*/  IADD3 R21, PT, PT, R15, 0x3, RZ ;  /* 0x000000030f157810 */ /* 0x000fe40007ffe0ff */
[----:B--2---:R4:W-:Y:S04]  /*6c90*/  STG.E desc[UR36][R10.64+0x18], R13 ;  /* 0x0000180d0a007986 */ /* 0x0049e8000c101924 */
[----:B---3--:R4:W-:Y:S02]  /*6ca0*/  STG.E desc[UR36][R10.64+0x1c], R23 ;  /* 0x00001c170a007986 */ /* 0x0089e4000c101924 */
.L_x_107:
[----:B------:R-:W-:Y:S05]  /*6cb0*/  BSYNC.RECONVERGENT B5 ;  /* 0x0000000000057941 */ /* 0x000fea0003800200 */
.L_x_106:
[----:B------:R-:W-:-:S13]  /*6cc0*/  ISETP.GT.U32.AND P0, PT, R34, -0x4, PT ;  /* 0xfffffffc2200780c */ /* 0x000fda0003f04070 */
[----:B------:R-:W-:Y:S05]  /*6cd0*/  @P0 BRA `(.L_x_95) ;  /* 0x0000000000600947 */ /* 0x000fea0003800000 */
.L_x_108:
[----:B-12-4-:R-:W-:-:S04]  /*6ce0*/  IMAD.SHL.U32 R11, R14, 0x2, RZ ;  /* 0x000000020e0b7824 */ /* 0x016fc800078e00ff */
[----:B------:R-:W-:-:S05]  /*6cf0*/  IMAD.WIDE R10, R11, 0x4, R30 ;  /* 0x000000040b0a7825 */ /* 0x000fca00078e021e */
[----:B------:R-:W2:Y:S04]  /*6d00*/  LDG.E R23, desc[UR36][R10.64+0x20] ;  /* 0x000020240a177981 */ /* 0x000ea8000c1e1900 */
[----:B---3--:R-:W3:Y:S01]  /*6d10*/  LDG.E R33, desc[UR36][R10.64+0x24] ;  /* 0x000024240a217981 */ /* 0x008ee2000c1e1900 */
[----:B------:R-:W-:-:S04]  /*6d20*/  IMAD.SHL.U32 R13, R21, 0x2, RZ ;  /* 0x00000002150d7824 */ /* 0x000fc800078e00ff */
[----:B------:R-:W-:Y:S01]  /*6d30*/  IMAD.WIDE R12, R13, 0x4, R30 ;  /* 0x000000040d0c7825 */ /* 0x000fe200078e021e */
[----:B--2---:R1:W-:Y:S04]  /*6d40*/  STG.E desc[UR36][R10.64+0x18], R23 ;  /* 0x000018170a007986 */ /* 0x0043e8000c101924 */
[----:B---3--:R1:W-:Y:S04]  /*6d50*/  STG.E desc[UR36][R10.64+0x1c], R33 ;  /* 0x00001c210a007986 */ /* 0x0083e8000c101924 */
[----:B------:R-:W2:Y:S04]  /*6d60*/  LDG.E R35, desc[UR36][R12.64+0x20] ;  /* 0x000020240c237981 */ /* 0x000ea8000c1e1900 */
[----:B------:R-:W3:Y:S04]  /*6d70*/  LDG.E R37, desc[UR36][R12.64+0x24] ;  /* 0x000024240c257981 */ /* 0x000ee8000c1e1900 */
[----:B------:R-:W4:Y:S04]  /*6d80*/  LDG.E R39, desc[UR36][R12.64+0x28] ;  /* 0x000028240c277981 */ /* 0x000f28000c1e1900 */
[----:B------:R-:W4:Y:S04]  /*6d90*/  LDG.E R41, desc[UR36][R12.64+0x2c] ;  /* 0x00002c240c297981 */ /* 0x000f28000c1e1900 */
[----:B------:R-:W4:Y:S04]  /*6da0*/  LDG.E R43, desc[UR36][R12.64+0x30] ;  /* 0x000030240c2b7981 */ /* 0x000f28000c1e1900 */
[----:B------:R-:W4:Y:S01]  /*6db0*/  LDG.E R45, desc[UR36][R12.64+0x34] ;  /* 0x000034240c2d7981 */ /* 0x000f22000c1e1900 */
[C---:B------:R-:W-:Y:S01]  /*6dc0*/  VIADD R14, R21.reuse, 0x3 ;  /* 0x00000003150e7836 */ /* 0x040fe20000000000 */
[----:B------:R-:W-:-:S04]  /*6dd0*/  IADD3 R21, PT, PT, R21, 0x4, RZ ;  /* 0x0000000415157810 */ /* 0x000fc80007ffe0ff */
[----:B------:R-:W-:Y:S01]  /*6de0*/  ISETP.GE.AND P0, PT, R21, R0, PT ;  /* 0x000000001500720c */ /* 0x000fe20003f06270 */
[----:B--2---:R1:W-:Y:S04]  /*6df0*/  STG.E desc[UR36][R12.64+0x18], R35 ;  /* 0x000018230c007986 */ /* 0x0043e8000c101924 */
[----:B---3--:R1:W-:Y:S04]  /*6e00*/  STG.E desc[UR36][R12.64+0x1c], R37 ;  /* 0x00001c250c007986 */ /* 0x0083e8000c101924 */
[----:B----4-:R1:W-:Y:S04]  /*6e10*/  STG.E desc[UR36][R12.64+0x20], R39 ;  /* 0x000020270c007986 */ /* 0x0103e8000c101924 */
[----:B------:R1:W-:Y:S04]  /*6e20*/  STG.E desc[UR36][R12.64+0x24], R41 ;  /* 0x000024290c007986 */ /* 0x0003e8000c101924 */
[----:B------:R1:W-:Y:S04]  /*6e30*/  STG.E desc[UR36][R12.64+0x28], R43 ;  /* 0x0000282b0c007986 */ /* 0x0003e8000c101924 */
[----:B------:R1:W-:Y:S01]  /*6e40*/  STG.E desc[UR36][R12.64+0x2c], R45 ;  /* 0x00002c2d0c007986 */ /* 0x0003e2000c101924 */
[----:B------:R-:W-:Y:S05]  /*6e50*/  @!P0 BRA `(.L_x_108) ;  /* 0xfffffffc00a08947 */ /* 0x000fea000383ffff */
.L_x_95:
[----:B------:R-:W-:Y:S05]  /*6e60*/  BSYNC.RECONVERGENT B4 ;  /* 0x0000000000047941 */ /* 0x000fea0003800200 */
.L_x_94:
[----:B------:R-:W-:-:S05]  /*6e70*/  VIADD R0, R0, 0xffffffff ;  /* 0xffffffff00007836 */ /* 0x000fca0000000000 */
[----:B-12-4-:R-:W-:-:S05]  /*6e80*/  I2FP.F32.S32 R11, R0 ;  /* 0x00000000000b7245 */ /* 0x016fca0000201400 */
[----:B------:R1:W-:Y:S01]  /*6e90*/  STG.E desc[UR36][R30.64+0x14], R11 ;  /* 0x0000140b1e007986 */ /* 0x0003e2000c101924 */
[----:B------:R-:W-:Y:S05]  /*6ea0*/  BRA `(.L_x_88) ;  /* 0x0000001400647947 */ /* 0x000fea0003800000 */
.L_x_76:
[----:B------:R-:W2:Y:S01]  /*6eb0*/  LDG.E R0, desc[UR36][R30.64+0x10] ;  /* 0x000010241e007981 */ /* 0x000ea2000c1e1900 */
[----:B------:R-:W1:Y:S03]  /*6ec0*/  LDC.64 R10, c[0x0][0x3a8] ;  /* 0x0000ea00ff0a7b82 */ /* 0x000e660000000a00 */
[----:B-1----:R-:W3:Y:S04]  /*6ed0*/  LDG.E R46, desc[UR36][R10.64+0x8] ;  /* 0x000008240a2e7981 */ /* 0x002ee8000c1e1900 */
[----:B------:R-:W4:Y:S04]  /*6ee0*/  LDG.E R47, desc[UR36][R10.64+0xc] ;  /* 0x00000c240a2f7981 */ /* 0x000f28000c1e1900 */
[----:B------:R-:W4:Y:S01]  /*6ef0*/  LDG.E R22, desc[UR36][R10.64+0x4] ;  /* 0x000004240a167981 */ /* 0x000f22000c1e1900 */
[----:B------:R-:W-:-:S04]  /*6f00*/  IMAD.SHL.U32 R33, R16, 0x2, RZ ;  /* 0x0000000210217824 */ /* 0x000fc800078e00ff */
[----:B------:R-:W-:-:S05]  /*6f10*/  IMAD.WIDE.U32 R32, R33, 0x4, R30 ;  /* 0x0000000421207825 */ /* 0x000fca00078e001e */
[----:B------:R-:W3:Y:S04]  /*6f20*/  LDG.E R42, desc[UR36][R32.64+0x18] ;  /* 0x00001824202a7981 */ /* 0x000ee8000c1e1900 */
[----:B------:R-:W4:Y:S01]  /*6f30*/  LDG.E R41, desc[UR36][R32.64+0x1c] ;  /* 0x00001c2420297981 */ /* 0x000f22000c1e1900 */
[----:B--2---:R-:W1:Y:S02]  /*6f40*/  F2I.TRUNC.NTZ R0, R0 ;  /* 0x0000000000007305 */ /* 0x004e64000020f100 */
[----:B-1----:R-:W-:-:S05]  /*6f50*/  IMAD.SHL.U32 R13, R0, 0x2, RZ ;  /* 0x00000002000d7824 */ /* 0x002fca00078e00ff */
[----:B------:R-:W-:-:S04]  /*6f60*/  LEA R21, P0, R16, R13, 0x2 ;  /* 0x0000000d10157211 */ /* 0x000fc800078010ff */
[----:B------:R-:W-:Y:S02]  /*6f70*/  LEA.HI.X.SX32 R13, R13, RZ, 0x1, P0 ;  /* 0x000000ff0d0d7211 */ /* 0x000fe400000f0eff */
[----:B------:R-:W-:-:S04]  /*6f80*/  LEA R34, P0, R21, R30, 0x2 ;  /* 0x0000001e15227211 */ /* 0x000fc800078010ff */
[----:B------:R-:W-:Y:S02]  /*6f90*/  LEA.HI.X R35, R21, R31, R13, 0x2, P0 ;  /* 0x0000001f15237211 */ /* 0x000fe400000f140d */
[----:B------:R4:W2:Y:S01]  /*6fa0*/  LDG.E R21, desc[UR36][R10.64] ;  /* 0x000000240a157981 */ /* 0x0008a2000c1e1900 */
[----:B------:R-:W1:Y:S03]  /*6fb0*/  LDC.64 R12, c[0x0][0x398] ;  /* 0x0000e600ff0c7b82 */ /* 0x000e660000000a00 */
[----:B------:R-:W2:Y:S04]  /*6fc0*/  LDG.E R23, desc[UR36][R34.64+0x20] ;  /* 0x0000202422177981 */ /* 0x000ea8000c1e1900 */
[----:B------:R-:W2:Y:S04]  /*6fd0*/  LDG.E R38, desc[UR36][R34.64+0x24] ;  /* 0x0000242422267981 */ /* 0x000ea8000c1e1900 */
[----:B------:R-:W2:Y:S04]  /*6fe0*/  LDG.E R40, desc[UR36][R34.64+0x18] ;  /* 0x0000182422287981 */ /* 0x000ea8000c1e1900 */
[----:B------:R-:W2:Y:S01]  /*6ff0*/  LDG.E R39, desc[UR36][R34.64+0x1c] ;  /* 0x00001c2422277981 */ /* 0x000ea2000c1e1900 */
[----:B-1----:R-:W-:-:S05]  /*7000*/  IMAD.WIDE R12, R37, 0x8, R12 ;  /* 0x00000008250c7825 */ /* 0x002fca00078e020c */
[----:B------:R-:W2:Y:S01]  /*7010*/  LDG.E R45, desc[UR36][R12.64] ;  /* 0x000000240c2d7981 */ /* 0x000ea2000c1e1900 */
[----:B---3-5:R-:W-:Y:S01]  /*7020*/  FADD R14, -R19, R42 ;  /* 0x0000002a130e7221 */ /* 0x028fe20000000100 */
[----:B------:R-:W-:Y:S01]  /*7030*/  BSSY.RECONVERGENT B4, `(.L_x_109) ;  /* 0x000001b000047945 */ /* 0x000fe20003800200 */
[----:B----4-:R-:W-:Y:S01]  /*7040*/  FADD R11, -R18, R41 ;  /* 0x00000029120b7221 */ /* 0x010fe20000000100 */
[----:B--2---:R-:W-:Y:S01]  /*7050*/  FADD R46, R23, R46 ;  /* 0x0000002e172e7221 */ /* 0x004fe20000000000 */
[----:B------:R-:W-:Y:S01]  /*7060*/  FADD R47, R38, R47 ;  /* 0x0000002f262f7221 */ /* 0x000fe20000000000 */
[----:B------:R-:W-:-:S03]  /*7070*/  FADD R21, R40, R21 ;  /* 0x0000001528157221 */ /* 0x000fc60000000000 */
[----:B------:R-:W-:Y:S01]  /*7080*/  FMUL R50, R46, R47 ;  /* 0x0000002f2e327220 */ /* 0x000fe20000400000 */
[----:B------:R-:W-:Y:S01]  /*7090*/  FADD R22, R39, R22 ;  /* 0x0000001627167221 */ /* 0x000fe20000000000 */
[----:B------:R-:W-:-:S03]  /*70a0*/  FMUL R43, R21, R21 ;  /* 0x00000015152b7220 */ /* 0x000fc60000400000 */
[-C--:B------:R-:W-:Y:S01]  /*70b0*/  FMUL R44, R22, R22.reuse ;  /* 0x00000016162c7220 */ /* 0x080fe20000400000 */
[----:B------:R-:W-:Y:S01]  /*70c0*/  FFMA R50, R21, R22, R50 ;  /* 0x0000001615327223 */ /* 0x000fe20000000032 */
[----:B------:R-:W-:Y:S02]  /*70d0*/  FFMA R49, R46, R46, R43 ;  /* 0x0000002e2e317223 */ /* 0x000fe4000000002b */
[----:B------:R-:W-:Y:S01]  /*70e0*/  FFMA R48, R47, R47, R44 ;  /* 0x0000002f2f307223 */ /* 0x000fe2000000002c */
[----:B------:R-:W-:-:S04]  /*70f0*/  FMUL R0, R50, R50 ;  /* 0x0000003232007220 */ /* 0x000fc80000400000 */
[----:B------:R-:W-:-:S05]  /*7100*/  FFMA R10, R49, R48, -R0 ;  /* 0x00000030310a7223 */ /* 0x000fca0000000800 */
[----:B------:R-:W-:-:S04]  /*7110*/  IADD3 R0, PT, PT, R10, 0x1800000, RZ ;  /* 0x018000000a007810 */ /* 0x000fc80007ffe0ff */
[----:B------:R-:W-:-:S04]  /*7120*/  LOP3.LUT R0, R0, 0x7f800000, RZ, 0xc0, !PT ;  /* 0x7f80000000007812 */ /* 0x000fc800078ec0ff */
[----:B------:R-:W-:Y:S01]  /*7130*/  ISETP.GT.U32.AND P0, PT, R0, 0x1ffffff, PT ;  /* 0x01ffffff0000780c */ /* 0x000fe20003f04070 */
[----:B------:R-:W-:-:S12]  /*7140*/  FADD R45, -R14, R45 ;  /* 0x0000002d0e2d7221 */ /* 0x000fd80000000100 */
[----:B------:R-:W-:Y:S05]  /*7150*/  @P0 BRA `(.L_x_110) ;  /* 0x0000000000100947 */ /* 0x000fea0003800000 */
[----:B------:R-:W-:-:S07]  /*7160*/  MOV R36, 0x7180 ;  /* 0x0000718000247802 */ /* 0x000fce0000000f00 */
[----:B0-----:R-:W-:Y:S05]  /*7170*/  CALL.REL.NOINC `($__internal_1_$__cuda_sm20_rcp_rn_f32_slowpath) ;  /* 0x0000002c00207944 */ /* 0x001fea0003c00000 */
[----:B------:R-:W-:Y:S01]  /*7180*/  IMAD.MOV.U32 R37, RZ, RZ, R0 ;  /* 0x000000ffff257224 */ /* 0x000fe200078e0000 */
[----:B------:R-:W-:Y:S06]  /*7190*/  BRA `(.L_x_111) ;  /* 0x0000000000107947 */ /* 0x000fec0003800000 */
.L_x_110:
[----:B------:R-:W1:Y:S02]  /*71a0*/  MUFU.RCP R37, R10 ;  /* 0x0000000a00257308 */ /* 0x000e640000001000 */
[----:B-1----:R-:W-:-:S04]  /*71b0*/  FFMA R0, R10, R37, -1 ;  /* 0xbf8000000a007423 */ /* 0x002fc80000000025 */
[----:B------:R-:W-:-:S04]  /*71c0*/  FADD.FTZ R0, -R0, -RZ ;  /* 0x800000ff00007221 */ /* 0x000fc80000010100 */
[----:B------:R-:W-:-:S07]  /*71d0*/  FFMA R37, R37, R0, R37 ;  /* 0x0000000025257223 */ /* 0x000fce0000000025 */
.L_x_111:
[----:B------:R-:W-:Y:S05]  /*71e0*/  BSYNC.RECONVERGENT B4 ;  /* 0x0000000000047941 */ /* 0x000fea0003800200 */
.L_x_109:
[-C--:B------:R-:W-:Y:S01]  /*71f0*/  FMUL R50, R50, -R37.reuse ;  /* 0x8000002532327220 */ /* 0x080fe20000400000 */
[-C--:B------:R-:W-:Y:S01]  /*7200*/  FMUL R49, R49, R37.reuse ;  /* 0x0000002531317220 */ /* 0x080fe20000400000 */
[----:B------:R-:W-:Y:S02]  /*7210*/  FMUL R37, R48, R37 ;  /* 0x0000002530257220 */ /* 0x000fe40000400000 */
[CC--:B------:R-:W-:Y:S01]  /*7220*/  FMUL R51, R47.reuse, R50.reuse ;  /* 0x000000322f337220 */ /* 0x0c0fe20000400000 */
[-C--:B------:R-:W-:Y:S01]  /*7230*/  FMUL R47, R47, R49.reuse ;  /* 0x000000312f2f7220 */ /* 0x080fe20000400000 */
[C---:B------:R-:W-:Y:S01]  /*7240*/  FMUL R10, R22.reuse, R49 ;  /* 0x00000031160a7220 */ /* 0x040fe20000400000 */
[-C--:B------:R-:W-:Y:S01]  /*7250*/  FMUL R0, R22, R50.reuse ;  /* 0x0000003216007220 */ /* 0x080fe20000400000 */
[CC--:B------:R-:W-:Y:S01]  /*7260*/  FFMA R51, R46.reuse, R37.reuse, R51 ;  /* 0x000000252e337223 */ /* 0x0c0fe20000000033 */
[-C--:B------:R-:W-:Y:S01]  /*7270*/  FFMA R47, R46, R50.reuse, R47 ;  /* 0x000000322e2f7223 */ /* 0x080fe2000000002f */
[C---:B------:R-:W-:Y:S01]  /*7280*/  FFMA R10, R21.reuse, R50, R10 ;  /* 0x00000032150a7223 */ /* 0x040fe2000000000a */
[----:B------:R-:W-:-:S02]  /*7290*/  FFMA R0, R21, R37, R0 ;  /* 0x0000002515007223 */ /* 0x000fc40000000000 */
[CC--:B------:R-:W-:Y:S01]  /*72a0*/  FMUL R37, R39.reuse, R47.reuse ;  /* 0x0000002f27257220 */ /* 0x0c0fe20000400000 */
[C---:B------:R-:W-:Y:S01]  /*72b0*/  FMUL R36, R38.reuse, R47 ;  /* 0x0000002f26247220 */ /* 0x040fe20000400000 */
[-C--:B------:R-:W-:Y:S01]  /*72c0*/  FMUL R39, R39, R10.reuse ;  /* 0x0000000a27277220 */ /* 0x080fe20000400000 */
[----:B------:R-:W-:Y:S01]  /*72d0*/  FMUL R10, R38, R10 ;  /* 0x0000000a260a7220 */ /* 0x000fe20000400000 */
[CC--:B------:R-:W-:Y:S01]  /*72e0*/  FFMA R37, R40.reuse, R51.reuse, R37 ;  /* 0x0000003328257223 */ /* 0x0c0fe20000000025 */
[C---:B------:R-:W-:Y:S01]  /*72f0*/  FFMA R36, R23.reuse, R51, R36 ;  /* 0x0000003317247223 */ /* 0x040fe20000000024 */
[-C--:B------:R-:W-:Y:S01]  /*7300*/  FFMA R40, R40, R0.reuse, R39 ;  /* 0x0000000028287223 */ /* 0x080fe20000000027 */
[----:B------:R-:W-:Y:S01]  /*7310*/  FFMA R10, R23, R0, R10 ;  /* 0x00000000170a7223 */ /* 0x000fe2000000000a */
[----:B------:R-:W-:Y:S01]  /*7320*/  FMUL R0, RZ, R37 ;  /* 0x00000025ff007220 */ /* 0x000fe20000400000 */
[----:B------:R-:W-:-:S03]  /*7330*/  FMUL R39, RZ, R36 ;  /* 0x00000024ff277220 */ /* 0x000fc60000400000 */
[C---:B------:R-:W-:Y:S01]  /*7340*/  FFMA R23, R45.reuse, R40, R0 ;  /* 0x000000282d177223 */ /* 0x040fe20000000000 */
[----:B------:R-:W-:-:S03]  /*7350*/  FFMA R0, R45, R10, R39 ;  /* 0x0000000a2d007223 */ /* 0x000fc60000000027 */
[----:B------:R-:W-:Y:S01]  /*7360*/  FADD R23, R42, R23 ;  /* 0x000000172a177221 */ /* 0x000fe20000000000 */
[----:B------:R-:W-:-:S04]  /*7370*/  FADD R41, R41, R0 ;  /* 0x0000000029297221 */ /* 0x000fc80000000000 */
[----:B------:R1:W-:Y:S04]  /*7380*/  STG.E desc[UR36][R32.64+0x18], R23 ;  /* 0x0000181720007986 */ /* 0x0003e8000c101924 */
[----:B------:R2:W-:Y:S04]  /*7390*/  STG.E desc[UR36][R32.64+0x1c], R41 ;  /* 0x00001c2920007986 */ /* 0x0005e8000c101924 */
[----:B------:R-:W3:Y:S04]  /*73a0*/  LDG.E R0, desc[UR36][R34.64+0x20] ;  /* 0x0000202422007981 */ /* 0x000ee8000c1e1900 */
[----:B------:R-:W4:Y:S04]  /*73b0*/  LDG.E R38, desc[UR36][R34.64+0x24] ;  /* 0x0000242422267981 */ /* 0x000f28000c1e1900 */
[----:B------:R-:W5:Y:S04]  /*73c0*/  LDG.E R39, desc[UR36][R34.64+0x18] ;  /* 0x0000182422277981 */ /* 0x000f68000c1e1900 */
[----:B------:R-:W5:Y:S01]  /*73d0*/  LDG.E R45, desc[UR36][R34.64+0x1c] ;  /* 0x00001c24222d7981 */ /* 0x000f62000c1e1900 */
[----:B------:R-:W-:Y:S01]  /*73e0*/  FADD R36, -R36, 1 ;  /* 0x3f80000024247421 */ /* 0x000fe20000000100 */
[----:B------:R-:W-:Y:S01]  /*73f0*/  FADD R40, -R40, 1 ;  /* 0x3f80000028287421 */ /* 0x000fe20000000100 */
[----:B-1----:R-:W-:-:S04]  /*7400*/  FADD R23, R21, -R22 ;  /* 0x8000001615177221 */ /* 0x002fc80000000000 */
[----:B--2---:R1:W2:Y:S01]  /*7410*/  MUFU.RSQ R32, R23 ;  /* 0x0000001700207308 */ /* 0x0042a20000001400 */
[----:B------:R-:W-:Y:S01]  /*7420*/  BSSY.RECONVERGENT B4, `(.L_x_112) ;  /* 0x000001a000047945 */ /* 0x000fe20003800200 */
[C---:B---3--:R-:W-:Y:S01]  /*7430*/  FMUL R49, R36.reuse, R0 ;  /* 0x0000000024317220 */ /* 0x048fe20000400000 */
[CC--:B----4-:R-:W-:Y:S01]  /*7440*/  FMUL R47, R37.reuse, R38.reuse ;  /* 0x00000026252f7220 */ /* 0x0d0fe20000400000 */
[----:B------:R-:W-:Y:S01]  /*7450*/  FMUL R36, R36, R38 ;  /* 0x0000002624247220 */ /* 0x000fe20000400000 */
[-C--:B-----5:R-:W-:Y:S01]  /*7460*/  FMUL R42, R40, R39.reuse ;  /* 0x00000027282a7220 */ /* 0x0a0fe20000400000 */
[----:B------:R-:W-:Y:S01]  /*7470*/  FFMA R49, R10, R39, R49 ;  /* 0x000000270a317223 */ /* 0x000fe20000000031 */
[-C--:B------:R-:W-:Y:S02]  /*7480*/  FFMA R47, R40, R45.reuse, R47 ;  /* 0x0000002d282f7223 */ /* 0x080fe4000000002f */
[----:B------:R-:W-:Y:S01]  /*7490*/  FFMA R37, R37, R0, R42 ;  /* 0x0000000025257223 */ /* 0x000fe2000000002a */
[----:B------:R-:W-:Y:S01]  /*74a0*/  FFMA R45, R10, R45, R36 ;  /* 0x0000002d0a2d7223 */ /* 0x000fe20000000024 */
[----:B------:R1:W-:Y:S01]  /*74b0*/  STG.E desc[UR36][R34.64+0x20], R49 ;  /* 0x0000203122007986 */ /* 0x0003e2000c101924 */
[----:B------:R-:W-:-:S03]  /*74c0*/  VIADD R0, R23, 0xf3000000 ;  /* 0xf300000017007836 */ /* 0x000fc60000000000 */
[----:B------:R1:W-:Y:S04]  /*74d0*/  STG.E desc[UR36][R34.64+0x18], R37 ;  /* 0x0000182522007986 */ /* 0x0003e8000c101924 */
[----:B------:R1:W-:Y:S04]  /*74e0*/  STG.E desc[UR36][R34.64+0x1c], R47 ;  /* 0x00001c2f22007986 */ /* 0x0003e8000c101924 */
[----:B------:R1:W-:Y:S01]  /*74f0*/  STG.E desc[UR36][R34.64+0x24], R45 ;  /* 0x0000242d22007986 */ /* 0x0003e2000c101924 */
[----:B------:R-:W-:Y:S01]  /*7500*/  ISETP.GT.U32.AND P0, PT, R0, 0x727fffff, PT ;  /* 0x727fffff0000780c */ /* 0x000fe20003f04070 */
[----:B------:R-:W-:-:S12]  /*7510*/  FADD R10, R43, -R44 ;  /* 0x8000002c2b0a7221 */ /* 0x000fd80000000000 */
[----:B-12---:R-:W-:Y:S05]  /*7520*/  @!P0 BRA `(.L_x_113) ;  /* 0x0000000000148947 */ /* 0x006fea0003800000 */
[----:B------:R-:W-:Y:S01]  /*7530*/  IMAD.MOV.U32 R0, RZ, RZ, R23 ;  /* 0x000000ffff007224 */ /* 0x000fe200078e0017 */
[----:B------:R-:W-:-:S07]  /*7540*/  MOV R38, 0x7560 ;  /* 0x0000756000267802 */ /* 0x000fce0000000f00 */
[----:B0-----:R-:W-:Y:S05]  /*7550*/  CALL.REL.NOINC `($__internal_2_$__cuda_sm20_sqrt_rn_f32_slowpath) ;  /* 0x0000002c00007944 */ /* 0x001fea0003c00000 */
[----:B------:R-:W-:Y:S01]  /*7560*/  MOV R38, R42 ;  /* 0x0000002a00267202 */ /* 0x000fe20000000f00 */
[----:B------:R-:W-:Y:S06]  /*7570*/  BRA `(.L_x_114) ;  /* 0x0000000000107947 */ /* 0x000fec0003800000 */
.L_x_113:
[----:B------:R-:W-:Y:S01]  /*7580*/  FMUL.FTZ R38, R23, R32 ;  /* 0x0000002017267220 */ /* 0x000fe20000410000 */
[----:B------:R-:W-:-:S03]  /*7590*/  FMUL.FTZ R0, R32, 0.5 ;  /* 0x3f00000020007820 */ /* 0x000fc60000410000 */
[----:B------:R-:W-:-:S04]  /*75a0*/  FFMA R23, -R38, R38, R23 ;  /* 0x0000002626177223 */ /* 0x000fc80000000117 */
[----:B------:R-:W-:-:S07]  /*75b0*/  FFMA R38, R23, R0, R38 ;  /* 0x0000000017267223 */ /* 0x000fce0000000026 */
.L_x_114:
[----:B------:R-:W-:Y:S05]  /*75c0*/  BSYNC.RECONVERGENT B4 ;  /* 0x0000000000047941 */ /* 0x000fea0003800200 */
.L_x_112:
[----:B------:R-:W1:Y:S01]  /*75d0*/  F2F.F64.F32 R38, R38 ;  /* 0x0000002600267310 */ /* 0x000e620000201800 */
[----:B------:R-:W-:Y:S07]  /*75e0*/  BSSY.RECONVERGENT B4, `(.L_x_115) ;  /* 0x0000010000047945 */ /* 0x000fee0003800200 */
[----:B-1----:R-:W1:Y:S01]  /*75f0*/  MUFU.RCP64H R33, R39 ;  /* 0x0000002700217308 */ /* 0x002e620000001800 */
[----:B------:R-:W-:-:S05]  /*7600*/  VIADD R32, R39, 0x300402 ;  /* 0x0030040227207836 */ /* 0x000fca0000000000 */
[----:B------:R-:W-:Y:S01]  /*7610*/  FSETP.GEU.AND P0, PT, |R32|, 5.8789094863358348022e-39, PT ;  /* 0x004004022000780b */ /* 0x000fe20003f0e200 */
[----:B-1----:R-:W-:-:S08]  /*7620*/  DFMA R34, -R38, R32, 1 ;  /* 0x3ff000002622742b */ /* 0x002fd00000000120 */
        /* <DEDUP_REMOVED lines=8> */
[----:B0-----:R-:W-:Y:S05]  /*76b0*/  CALL.REL.NOINC `($__internal_0_$__cuda_sm20_dblrcp_rn_slowpath_v3) ;  /* 0x00000024002c7944 */ /* 0x001fea0003c00000 */
[----:B------:R-:W-:Y:S01]  /*76c0*/  IMAD.MOV.U32 R34, RZ, RZ, R42 ;  /* 0x000000ffff227224 */ /* 0x000fe200078e002a */
[----:B------:R-:W-:-:S07]  /*76d0*/  MOV R35, R43 ;  /* 0x0000002b00237202 */ /* 0x000fce0000000f00 */
.L_x_116:
[----:B------:R-:W-:Y:S05]  /*76e0*/  BSYNC.RECONVERGENT B4 ;  /* 0x0000000000047941 */ /* 0x000fea0003800200 */
.L_x_115:
[----:B------:R-:W-:Y:S01]  /*76f0*/  FADD R23, R21, R22 ;  /* 0x0000001615177221 */ /* 0x000fe20000000000 */
[----:B------:R-:W-:Y:S01]  /*7700*/  UMOV UR4, 0x60000000 ;  /* 0x6000000000047882 */ /* 0x000fe20000000000 */
[----:B------:R-:W-:Y:S01]  /*7710*/  UMOV UR5, 0x3fe6a09e ;  /* 0x3fe6a09e00057882 */ /* 0x000fe20000000000 */
[----:B------:R-:W-:Y:S01]  /*7720*/  BSSY.RECONVERGENT B4, `(.L_x_117) ;  /* 0x0000010000047945 */ /* 0x000fe20003800200 */
[----:B------:R-:W-:Y:S01]  /*7730*/  VIADD R0, R23, 0xf3000000 ;  /* 0xf300000017007836 */ /* 0x000fe20000000000 */
[----:B------:R-:W-:Y:S01]  /*7740*/  DMUL R34, R34, UR4 ;  /* 0x0000000422227c28 */ /* 0x000fe20008000000 */
[----:B------:R1:W2:Y:S03]  /*7750*/  MUFU.RSQ R22, R23 ;  /* 0x0000001700167308 */ /* 0x0002a60000001400 */
[----:B------:R-:W-:-:S05]  /*7760*/  ISETP.GT.U32.AND P0, PT, R0, 0x727fffff, PT ;  /* 0x727fffff0000780c */ /* 0x000fca0003f04070 */
[----:B------:R1:W3:Y:S08]  /*7770*/  F2F.F32.F64 R21, R34 ;  /* 0x0000002200157310 */ /* 0x0002f00000301000 */
[----:B------:R-:W-:Y:S05]  /*7780*/  @!P0 BRA `(.L_x_118) ;  /* 0x0000000000148947 */ /* 0x000fea0003800000 */
[----:B------:R-:W-:Y:S01]  /*7790*/  IMAD.MOV.U32 R0, RZ, RZ, R23 ;  /* 0x000000ffff007224 */ /* 0x000fe200078e0017 */
[----:B------:R-:W-:-:S07]  /*77a0*/  MOV R38, 0x77c0 ;  /* 0x000077c000267802 */ /* 0x000fce0000000f00 */
[----:B0123--:R-:W-:Y:S05]  /*77b0*/  CALL.REL.NOINC `($__internal_2_$__cuda_sm20_sqrt_rn_f32_slowpath) ;  /* 0x0000002800687944 */ /* 0x00ffea0003c00000 */
[----:B------:R-:W-:Y:S01]  /*77c0*/  IMAD.MOV.U32 R36, RZ, RZ, R42 ;  /* 0x000000ffff247224 */ /* 0x000fe200078e002a */
[----:B------:R-:W-:Y:S06]  /*77d0*/  BRA `(.L_x_119) ;  /* 0x0000000000107947 */ /* 0x000fec0003800000 */
.L_x_118:
[----:B--2---:R-:W-:Y:S01]  /*77e0*/  FMUL.FTZ R36, R23, R22 ;  /* 0x0000001617247220 */ /* 0x004fe20000410000 */
[----:B------:R-:W-:-:S03]  /*77f0*/  FMUL.FTZ R0, R22, 0.5 ;  /* 0x3f00000016007820 */ /* 0x000fc60000410000 */
[----:B-1----:R-:W-:-:S04]  /*7800*/  FFMA R23, -R36, R36, R23 ;  /* 0x0000002424177223 */ /* 0x002fc80000000117 */
[----:B------:R-:W-:-:S07]  /*7810*/  FFMA R36, R23, R0, R36 ;  /* 0x0000000017247223 */ /* 0x000fce0000000024 */
.L_x_119:
[----:B------:R-:W-:Y:S05]  /*7820*/  BSYNC.RECONVERGENT B4 ;  /* 0x0000000000047941 */ /* 0x000fea0003800200 */
.L_x_117:
[----:B------:R-:W1:Y:S01]  /*7830*/  F2F.F64.F32 R36, R36 ;  /* 0x0000002400247310 */ /* 0x000e620000201800 */
[----:B------:R-:W-:Y:S07]  /*7840*/  BSSY.RECONVERGENT B4, `(.L_x_120) ;  /* 0x0000012000047945 */ /* 0x000fee0003800200 */
[----:B-1----:R-:W1:Y:S01]  /*7850*/  MUFU.RCP64H R23, R37 ;  /* 0x0000002500177308 */ /* 0x002e620000001800 */
[----:B------:R-:W-:-:S04]  /*7860*/  IADD3 R22, PT, PT, R37, 0x300402, RZ ;  /* 0x0030040225167810 */ /* 0x000fc80007ffe0ff */
[----:B------:R-:W-:Y:S02]  /*7870*/  FSETP.GEU.AND P0, PT, |R22|, 5.8789094863358348022e-39, PT ;  /* 0x004004021600780b */ /* 0x000fe40003f0e200 */
[----:B-1----:R-:W-:-:S08]  /*7880*/  DFMA R32, -R36, R22, 1 ;  /* 0x3ff000002420742b */ /* 0x002fd00000000116 */
[----:B------:R-:W-:-:S08]  /*7890*/  DFMA R32, R32, R32, R32 ;  /* 0x000000202020722b */ /* 0x000fd00000000020 */
[----:B------:R-:W-:-:S08]  /*78a0*/  DFMA R32, R22, R32, R22 ;  /* 0x000000201620722b */ /* 0x000fd00000000016 */
[----:B------:R-:W-:-:S08]  /*78b0*/  DFMA R34, -R36, R32, 1 ;  /* 0x3ff000002422742b */ /* 0x000fd00000000120 */
[----:B------:R-:W-:Y:S01]  /*78c0*/  DFMA R22, R32, R34, R32 ;  /* 0x000000222016722b */ /* 0x000fe20000000020 */
[----:B------:R-:W-:Y:S10]  /*78d0*/  @P0 BRA `(.L_x_121) ;  /* 0x0000000000200947 */ /* 0x000ff40003800000 */
[----:B------:R-:W-:Y:S01]  /*78e0*/  LOP3.LUT R45, R37, 0x7fffffff, RZ, 0xc0, !PT ;  /* 0x7fffffff252d7812 */ /* 0x000fe200078ec0ff */
[----:B------:R-:W-:Y:S01]  /*78f0*/  IMAD.MOV.U32 R38, RZ, RZ, R36 ;  /* 0x000000ffff267224 */ /* 0x000fe200078e0024 */
[----:B------:R-:W-:Y:S01]  /*7900*/  MOV R0, 0x7940 ;  /* 0x0000794000007802 */ /* 0x000fe20000000f00 */
[----:B------:R-:W-:Y:S02]  /*7910*/  IMAD.MOV.U32 R39, RZ, RZ, R37 ;  /* 0x000000ffff277224 */ /* 0x000fe400078e0025 */
[----:B------:R-:W-:-:S07]  /*7920*/  VIADD R45, R45, 0xfff00000 ;  /* 0xfff000002d2d7836 */ /* 0x000fce0000000000 */
[----:B0--3--:R-:W-:Y:S05]  /*7930*/  CALL.REL.NOINC `($__internal_0_$__cuda_sm20_dblrcp_rn_slowpath_v3) ;  /* 0x00000020008c7944 */ /* 0x009fea0003c00000 */
[----:B------:R-:W-:Y:S01]  /*7940*/  MOV R22, R42 ;  /* 0x0000002a00167202 */ /* 0x000fe20000000f00 */
[----:B------:R-:W-:-:S07]  /*7950*/  IMAD.MOV.U32 R23, RZ, RZ, R43 ;  /* 0x000000ffff177224 */ /* 0x000fce00078e002b */
.L_x_121:
[----:B------:R-:W-:Y:S05]  /*7960*/  BSYNC.RECONVERGENT B4 ;  /* 0x0000000000047941 */ /* 0x000fea0003800200 */
.L_x_120:
[----:B------:R-:W2:Y:S04]  /*7970*/  LDG.E R46, desc[UR36][R12.64+0x4] ;  /* 0x000004240c2e7981 */ /* 0x000ea8000c1e1900 */
[----:B------:R1:W4:Y:S01]  /*7980*/  LDG.E R45, desc[UR36][R12.64] ;  /* 0x000000240c2d7981 */ /* 0x000322000c1e1900 */
[----:B------:R-:W0:Y:S01]  /*7990*/  MUFU.RCP64H R41, 1.7853975296020507812 ;  /* 0x3ffc90fd00297908 */ /* 0x000e220000001800 */
[----:B------:R-:W-:Y:S02]  /*79a0*/  HFMA2 R40, -RZ, RZ, 0, 0 ;  /* 0x00000000ff287431 */ /* 0x000fe400000001ff */
[----:B------:R-:W-:Y:S01]  /*79b0*/  IMAD.MOV.U32 R32, RZ, RZ, -0x55dde88b ;  /* 0xaa221775ff207424 */ /* 0x000fe200078e00ff */
[----:B------:R-:W3:Y:S01]  /*79c0*/  LDG.E R44, desc[UR36][R30.64+0x10] ;  /* 0x000010241e2c7981 */ /* 0x000ee2000c1e1900 */
[----:B------:R-:W-:Y:S01]  /*79d0*/  IMAD.MOV.U32 R33, RZ, RZ, 0x3ffc90fd ;  /* 0x3ffc90fdff217424 */ /* 0x000fe200078e00ff */
[----:B------:R-:W-:Y:S01]  /*79e0*/  UMOV UR4, 0xaeef4458 ;  /* 0xaeef445800047882 */ /* 0x000fe20000000000 */
[----:B------:R-:W-:Y:S01]  /*79f0*/  UMOV UR5, 0x3fcb7812 ;  /* 0x3fcb781200057882 */ /* 0x000fe20000000000 */
[----:B------:R1:W5:Y:S03]  /*7a00*/  LDG.E R0, desc[UR36][R30.64+0xc] ;  /* 0x00000c241e007981 */ /* 0x000366000c1e1900 */
[----:B0-----:R-:W-:-:S08]  /*7a10*/  DFMA R32, R40, -R32, 1 ;  /* 0x3ff000002820742b */ /* 0x001fd00000000820 */
[----:B------:R-:W-:-:S08]  /*7a20*/  DFMA R32, R32, R32, R32 ;  /* 0x000000202020722b */ /* 0x000fd00000000020 */
[----:B------:R-:W-:-:S08]  /*7a30*/  DFMA R40, R40, R32, R40 ;  /* 0x000000202828722b */ /* 0x000fd00000000028 */
[----:B------:R-:W-:-:S08]  /*7a40*/  DMUL R32, R40, -UR4 ;  /* 0x8000000428207c28 */ /* 0x000fd00008000000 */
[----:B------:R-:W-:Y:S01]  /*7a50*/  DFMA R32, R40, -UR4, R32 ;  /* 0x8000000428207c2b */ /* 0x000fe20008000020 */
[----:B-1----:R-:W-:Y:S02]  /*7a60*/  IMAD.MOV.U32 R12, RZ, RZ, -0x748574fc ;  /* 0x8b7a8b04ff0c7424 */ /* 0x002fe400078e00ff */
[----:B------:R-:W-:-:S05]  /*7a70*/  IMAD.MOV.U32 R13, RZ, RZ, 0x3ed0ee25 ;  /* 0x3ed0ee25ff0d7424 */ /* 0x000fca00078e00ff */
[----:B------:R-:W-:Y:S01]  /*7a80*/  DMUL R34, R32, R32 ;  /* 0x0000002020227228 */ /* 0x000fe20000000000 */
        /* <DEDUP_REMOVED lines=18> */
[----:B------:R-:W-:Y:S01]  /*7bb0*/  DADD R42, R36, R36 ;  /* 0x00000000242a7229 */ /* 0x000fe20000000024 */
[----:B------:R-:W-:Y:S01]  /*7bc0*/  IMAD.MOV.U32 R38, RZ, RZ, -0x105c611 ;  /* 0xfefa39efff267424 */ /* 0x000fe200078e00ff */
[----:B------:R-:W-:-:S03]  /*7bd0*/  MOV R39, 0x3fe62e42 ;  /* 0x3fe62e4200277802 */ /* 0x000fc60000000f00 */
[----:B------:R-:W-:Y:S01]  /*7be0*/  DFMA R12, R34, R12, UR6 ;  /* 0x00000006220c7e2b */ /* 0x000fe2000800000c */
[----:B------:R-:W-:Y:S01]  /*7bf0*/  FSETP.GEU.AND P0, PT, R10, 1.175494350822287508e-38, PT ;  /* 0x008000000a00780b */ /* 0x000fe20003f0e000 */
[----:B------:R-:W-:Y:S01]  /*7c00*/  UMOV UR6, 0x55555554 ;  /* 0x5555555400067882 */ /* 0x000fe20000000000 */
[----:B------:R-:W-:Y:S01]  /*7c10*/  UMOV UR7, 0x3fb55555 ;  /* 0x3fb5555500077882 */ /* 0x000fe20000000000 */
[----:B------:R-:W-:Y:S01]  /*7c20*/  DFMA R42, -R32, -UR4, R42 ;  /* 0x80000004202a7c2b */ /* 0x000fe2000800012a */
[----:B------:R-:W-:Y:S01]  /*7c30*/  UMOV UR4, 0x0 ;  /* 0x0000000000047882 */ /* 0x000fe20000000000 */
[----:B------:R-:W-:Y:S02]  /*7c40*/  UMOV UR5, 0x40080000 ;  /* 0x4008000000057882 */ /* 0x000fe40000000000 */
[----:B------:R-:W-:Y:S02]  /*7c50*/  DFMA R36, R34, R12, UR6 ;  /* 0x0000000622247e2b */ /* 0x000fe4000800000c */
[----:B------:R-:W-:Y:S01]  /*7c60*/  DFMA R38, R38, UR4, R32 ;  /* 0x0000000426267c2b */ /* 0x000fe20008000020 */
[----:B------:R-:W-:-:S02]  /*7c70*/  IMAD.MOV.U32 R12, RZ, RZ, -0x105c611 ;  /* 0xfefa39efff0c7424 */ /* 0x000fc400078e00ff */
[----:B------:R-:W-:Y:S01]  /*7c80*/  IMAD.MOV.U32 R13, RZ, RZ, 0x3fe62e42 ;  /* 0x3fe62e42ff0d7424 */ /* 0x000fe200078e00ff */
[----:B------:R-:W-:Y:S01]  /*7c90*/  DMUL R42, R40, R42 ;  /* 0x0000002a282a7228 */ /* 0x000fe20000000000 */
[----:B------:R-:W-:Y:S01]  /*7ca0*/  @!P0 FMUL R10, R10, 8388608 ;  /* 0x4b0000000a0a8820 */ /* 0x000fe20000400000 */
[----:B------:R-:W-:-:S03]  /*7cb0*/  DMUL R36, R34, R36 ;  /* 0x0000002422247228 */ /* 0x000fc60000000000 */
[----:B------:R-:W-:Y:S01]  /*7cc0*/  DFMA R34, -R12, 3, R38 ;  /* 0x400800000c22782b */ /* 0x000fe20000000126 */
[----:B------:R-:W-:-:S04]  /*7cd0*/  VIADD R40, R10, 0xc0d55555 ;  /* 0xc0d555550a287836 */ /* 0x000fc80000000000 */
[----:B------:R-:W-:-:S03]  /*7ce0*/  DFMA R36, R32, R36, R42 ;  /* 0x000000242024722b */ /* 0x000fc6000000002a */
[----:B------:R-:W-:Y:S01]  /*7cf0*/  DADD R34, -R32, R34 ;  /* 0x0000000020227229 */ /* 0x000fe20000000122 */
[----:B------:R-:W-:-:S04]  /*7d00*/  LOP3.LUT R33, R40, 0xff800000, RZ, 0xc0, !PT ;  /* 0xff80000028217812 */ /* 0x000fc800078ec0ff */
[----:B------:R-:W-:Y:S01]  /*7d10*/  IADD3 R32, PT, PT, R10, -R33, RZ ;  /* 0x800000210a207210 */ /* 0x000fe20007ffe0ff */
[----:B------:R-:W-:Y:S02]  /*7d20*/  IMAD.MOV.U32 R41, RZ, RZ, 0x3e055027 ;  /* 0x3e055027ff297424 */ /* 0x000fe400078e00ff */
[----:B------:R-:W-:Y:S02]  /*7d30*/  DADD R34, R36, -R34 ;  /* 0x0000000024227229 */ /* 0x000fe40000000822 */
[----:B------:R-:W-:Y:S01]  /*7d40*/  FADD R32, R32, -1 ;  /* 0xbf80000020207421 */ /* 0x000fe20000000000 */
[----:B------:R-:W-:Y:S02]  /*7d50*/  IMAD.MOV.U32 R36, RZ, RZ, 0x3b39803f ;  /* 0x3b39803fff247424 */ /* 0x000fe400078e00ff */
[----:B------:R-:W-:Y:S02]  /*7d60*/  IMAD.MOV.U32 R37, RZ, RZ, 0x3c7abc9e ;  /* 0x3c7abc9eff257424 */ /* 0x000fe400078e00ff */
[----:B------:R-:W-:-:S04]  /*7d70*/  FFMA R41, R32, -R41, 0.14084610342979431152 ;  /* 0x3e1039f620297423 */ /* 0x000fc80000000829 */
[C---:B------:R-:W-:Y:S01]  /*7d80*/  FFMA R41, R32.reuse, R41, -0.12148627638816833496 ;  /* 0xbdf8cdcc20297423 */ /* 0x040fe20000000029 */
[----:B------:R-:W-:Y:S01]  /*7d90*/  DFMA R34, R36, UR4, R34 ;  /* 0x0000000424227c2b */ /* 0x000fe20008000022 */
[----:B------:R-:W-:Y:S01]  /*7da0*/  UMOV UR4, 0x60000000 ;  /* 0x6000000000047882 */ /* 0x000fe20000000000 */
[----:B------:R-:W-:Y:S01]  /*7db0*/  UMOV UR5, 0x3fe6a09e ;  /* 0x3fe6a09e00057882 */ /* 0x000fe20000000000 */
[----:B------:R-:W-:Y:S01]  /*7dc0*/  FFMA R41, R32, R41, 0.13980610668659210205 ;  /* 0x3e0f295520297423 */ /* 0x000fe20000000029 */
[----:B------:R-:W-:-:S03]  /*7dd0*/  DMUL R22, R22, UR4 ;  /* 0x0000000416167c28 */ /* 0x000fc60008000000 */
[----:B------:R-:W-:Y:S01]  /*7de0*/  FFMA R41, R32, R41, -0.16684235632419586182 ;  /* 0xbe2ad8b920297423 */ /* 0x000fe20000000029 */
[----:B------:R-:W-:-:S03]  /*7df0*/  DADD R34, R38, R34 ;  /* 0x0000000026227229 */ /* 0x000fc60000000022 */
[----:B------:R-:W-:-:S03]  /*7e00*/  FFMA R41, R32, R41, 0.20012299716472625732 ;  /* 0x3e4ced0b20297423 */ /* 0x000fc60000000029 */
[----:B------:R0:W1:Y:S01]  /*7e10*/  F2F.F32.F64 R22, R22 ;  /* 0x0000001600167310 */ /* 0x0000620000301000 */
[----:B------:R-:W-:Y:S01]  /*7e20*/  FFMA R41, R32, R41, -0.24999669194221496582 ;  /* 0xbe7fff2220297423 */ /* 0x000fe20000000029 */
[----:B------:R-:W-:-:S03]  /*7e30*/  FSEL R36, RZ, -23, P0 ;  /* 0xc1b80000ff247808 */ /* 0x000fc60000000000 */
[----:B------:R-:W-:Y:S01]  /*7e40*/  FFMA R41, R32, R41, 0.33333182334899902344 ;  /* 0x3eaaaa7820297423 */ /* 0x000fe20000000029 */
[----:B------:R-:W-:Y:S02]  /*7e50*/  ISETP.GT.U32.AND P0, PT, R10, 0x7f7fffff, PT ;  /* 0x7f7fffff0a00780c */ /* 0x000fe40003f04070 */
[----:B------:R-:W3:Y:S01]  /*7e60*/  F2F.F32.F64 R34, R34 ;  /* 0x0000002200227310 */ /* 0x000ee20000301000 */
[----:B------:R-:W-:Y:S01]  /*7e70*/  FFMA R41, R32, R41, -0.5 ;  /* 0xbf00000020297423 */ /* 0x000fe20000000029 */
[----:B------:R-:W-:-:S03]  /*7e80*/  I2FP.F32.S32 R33, R33 ;  /* 0x0000002100217245 */ /* 0x000fc60000201400 */
[C---:B------:R-:W-:Y:S01]  /*7e90*/  FMUL R41, R32.reuse, R41 ;  /* 0x0000002920297220 */ /* 0x040fe20000400000 */
[----:B0-----:R-:W-:Y:S01]  /*7ea0*/  MOV R23, 0x7f800000 ;  /* 0x7f80000000177802 */ /* 0x001fe20000000f00 */
[----:B------:R-:W-:Y:S02]  /*7eb0*/  FFMA R36, R33, 1.1920928955078125e-07, R36 ;  /* 0x3400000021247823 */ /* 0x000fe40000000024 */
[----:B------:R-:W-:Y:S01]  /*7ec0*/  FFMA R41, R32, R41, R32 ;  /* 0x0000002920297223 */ /* 0x000fe20000000020 */
[----:B------:R-:W-:Y:S01]  /*7ed0*/  FSETP.NEU.AND P1, PT, R10, RZ, PT ;  /* 0x000000ff0a00720b */ /* 0x000fe20003f2d000 */
[----:B------:R-:W-:Y:S01]  /*7ee0*/  UMOV UR4, 0x3b39803f ;  /* 0x3b39803f00047882 */ /* 0x000fe20000000000 */
[----:B------:R-:W-:Y:S01]  /*7ef0*/  UMOV UR5, 0x3c7abc9e ;  /* 0x3c7abc9e00057882 */ /* 0x000fe20000000000 */
[----:B--2---:R-:W-:-:S04]  /*7f00*/  FADD R11, -R11, R46 ;  /* 0x0000002e0b0b7221 */ /* 0x004fc80000000100 */
[----:B------:R-:W-:Y:S01]  /*7f10*/  FMUL R11, R11, R11 ;  /* 0x0000000b0b0b7220 */ /* 0x000fe20000400000 */
[----:B----4-:R-:W-:-:S03]  /*7f20*/  FADD R45, -R14, R45 ;  /* 0x0000002d0e2d7221 */ /* 0x010fc60000000100 */
[----:B-1----:R-:W-:Y:S01]  /*7f30*/  FMUL R11, R22, R11 ;  /* 0x0000000b160b7220 */ /* 0x002fe20000400000 */
[----:B------:R-:W-:-:S03]  /*7f40*/  FMUL R14, R45, R45 ;  /* 0x0000002d2d0e7220 */ /* 0x000fc60000400000 */
[----:B------:R-:W-:Y:S01]  /*7f50*/  FMUL R22, R22, R11 ;  /* 0x0000000b16167220 */ /* 0x000fe20000400000 */
[C---:B---3--:R-:W-:Y:S01]  /*7f60*/  FMUL R14, R21.reuse, R14 ;  /* 0x0000000e150e7220 */ /* 0x048fe20000400000 */
[----:B------:R-:W-:Y:S01]  /*7f70*/  FFMA R11, R10, R23, +INF ;  /* 0x7f8000000a0b7423 */ /* 0x000fe20000000017 */
[----:B------:R-:W-:Y:S02]  /*7f80*/  @!P0 FFMA R11, R36, 0.69314718246459960938, R41 ;  /* 0x3f317218240b8823 */ /* 0x000fe40000000029 */
[----:B------:R-:W-:Y:S01]  /*7f90*/  FFMA R14, R21, R14, R22 ;  /* 0x0000000e150e7223 */ /* 0x000fe20000000016 */
[----:B------:R-:W-:Y:S02]  /*7fa0*/  FADD R21, R34, R34 ;  /* 0x0000002222157221 */ /* 0x000fe40000000000 */
[----:B------:R-:W-:Y:S02]  /*7fb0*/  FSEL R11, R11, -INF , P1 ;  /* 0xff8000000b0b7808 */ /* 0x000fe40000800000 */
[----:B------:R-:W-:-:S04]  /*7fc0*/  FFMA R14, R14, 2, R21 ;  /* 0x400000000e0e7823 */ /* 0x000fc80000000015 */
[----:B------:R-:W-:-:S04]  /*7fd0*/  FADD R14, R14, R11 ;  /* 0x0000000b0e0e7221 */ /* 0x000fc80000000000 */
[----:B------:R-:W0:Y:S01]  /*7fe0*/  F2F.F64.F32 R10, R14 ;  /* 0x0000000e000a7310 */ /* 0x000e220000201800 */
[----:B------:R-:W-:Y:S02]  /*7ff0*/  IMAD.MOV.U32 R22, RZ, RZ, 0x652b82fe ;  /* 0x652b82feff167424 */ /* 0x000fe400078e00ff */
[----:B------:R-:W-:Y:S01]  /*8000*/  IMAD.MOV.U32 R23, RZ, RZ, 0x3ff71547 ;  /* 0x3ff71547ff177424 */ /* 0x000fe200078e00ff */
[----:B0-----:R-:W-:-:S08]  /*8010*/  DMUL R10, R10, -0.5 ;  /* 0xbfe000000a0a7828 */ /* 0x001fd00000000000 */
[----:B------:R-:W-:-:S08]  /*8020*/  DFMA R22, R10, R22, 6.75539944105574400000e+15 ;  /* 0x433800000a16742b */ /* 0x000fd00000000016 */
[----:B------:R-:W-:-:S08]  /*8030*/  DADD R32, R22, -6.75539944105574400000e+15 ;  /* 0xc338000016207429 */ /* 0x000fd00000000000 */
[----:B------:R-:W-:-:S08]  /*8040*/  DFMA R12, R32, -R12, R10 ;  /* 0x8000000c200c722b */ /* 0x000fd0000000000a */
[----:B------:R-:W-:Y:S01]  /*8050*/  DFMA R12, R32, -UR4, R12 ;  /* 0x80000004200c7c2b */ /* 0x000fe2000800000c */
[----:B------:R-:W-:Y:S01]  /*8060*/  MOV R32, 0xfca213ea ;  /* 0xfca213ea00207802 */ /* 0x000fe20000000f00 */
[----:B------:R-:W-:Y:S01]  /*8070*/  IMAD.MOV.U32 R33, RZ, RZ, 0x3e928af3 ;  /* 0x3e928af3ff217424 */ /* 0x000fe200078e00ff */
[----:B------:R-:W-:Y:S01]  /*8080*/  UMOV UR4, 0x69ce2bdf ;  /* 0x69ce2bdf00047882 */ /* 0x000fe20000000000 */
[----:B------:R-:W-:-:S04]  /*8090*/  UMOV UR5, 0x3e5ade15 ;  /* 0x3e5ade1500057882 */ /* 0x000fc80000000000 */
        /* <DEDUP_REMOVED lines=25> */
[----:B------:R-:W0:Y:S01]  /*8230*/  F2I.TRUNC.NTZ R44, R44 ;  /* 0x0000002c002c7305 */ /* 0x000e22000020f100 */
[----:B------:R-:W-:-:S06]  /*8240*/  FSETP.GEU.AND P0, PT, |R11|, 4.1917929649353027344, PT ;  /* 0x4086232b0b00780b */ /* 0x000fcc0003f0e200 */
[C---:B------:R-:W-:Y:S01]  /*8250*/  DFMA R32, R12.reuse, R32, 1 ;  /* 0x3ff000000c20742b */ /* 0x040fe20000000020 */
[----:B------:R-:W-:Y:S07]  /*8260*/  BSSY.RECONVERGENT B4, `(.L_x_122) ;  /* 0x0000013000047945 */ /* 0x000fee0003800200 */
[----:B------:R-:W-:Y:S01]  /*8270*/  DFMA R32, R12, R32, 1 ;  /* 0x3ff000000c20742b */ /* 0x000fe20000000020 */
[----:B0-----:R-:W-:-:S09]  /*8280*/  IMAD R21, R44, 0x6, RZ ;  /* 0x000000062c157824 */ /* 0x001fd200078e02ff */
[----:B------:R-:W-:Y:S01]  /*8290*/  IMAD R13, R22, 0x100000, R33 ;  /* 0x00100000160d7824 */ /* 0x000fe200078e0221 */
[----:B------:R-:W-:Y:S01]  /*82a0*/  MOV R12, R32 ;  /* 0x00000020000c7202 */ /* 0x000fe20000000f00 */
        /* <DEDUP_REMOVED lines=14> */
.L_x_123:
[----:B------:R-:W-:Y:S05]  /*8390*/  BSYNC.RECONVERGENT B4 ;  /* 0x0000000000047941 */ /* 0x000fea0003800200 */
.L_x_122:
[----:B------:R-:W0:Y:S01]  /*83a0*/  F2F.F32.F64 R13, R12 ;  /* 0x0000000c000d7310 */ /* 0x000e220000301000 */
[----:B------:R-:W-:-:S04]  /*83b0*/  IADD3 R11, P0, PT, R16, R21, RZ ;  /* 0x00000015100b7210 */ /* 0x000fc80007f1e0ff */
[----:B------:R-:W-:Y:S02]  /*83c0*/  LEA.HI.X.SX32 R21, R21, RZ, 0x1, P0 ;  /* 0x000000ff15157211 */ /* 0x000fe400000f0eff */
[----:B------:R-:W-:-:S04]  /*83d0*/  LEA R10, P0, R11, R30, 0x2 ;  /* 0x0000001e0b0a7211 */ /* 0x000fc800078010ff */
[----:B------:R-:W-:Y:S01]  /*83e0*/  LEA.HI.X R11, R11, R31, R21, 0x2, P0 ;  /* 0x0000001f0b0b7211 */ /* 0x000fe200000f1415 */
[----:B0----5:R-:W-:-:S05]  /*83f0*/  FMUL R21, R13, R0 ;  /* 0x000000000d157220 */ /* 0x021fca0000400000 */
[----:B------:R2:W-:Y:S04]  /*8400*/  STG.E desc[UR36][R30.64+0xc], R21 ;  /* 0x00000c151e007986 */ /* 0x0005e8000c101924 */
[----:B------:R-:W3:Y:S02]  /*8410*/  LDG.E R0, desc[UR36][R10.64+0x18] ;  /* 0x000018240a007981 */ /* 0x000ee4000c1e1900 */
[----:B---3--:R-:W-:-:S05]  /*8420*/  FADD R23, R0, 1 ;  /* 0x3f80000000177421 */ /* 0x008fca0000000000 */
[----:B------:R2:W-:Y:S02]  /*8430*/  STG.E desc[UR36][R10.64+0x18], R23 ;  /* 0x000018170a007986 */ /* 0x0005e4000c101924 */
.L_x_88:
[----:B------:R-:W-:Y:S05]  /*8440*/  BSYNC.RECONVERGENT B2 ;  /* 0x0000000000027941 */ /* 0x000fea0003800200 */
.L_x_75:
[----:B------:R-:W-:Y:S01]  /*8450*/  ISETP.GT.U32.AND P0, PT, R15, 0x1, PT ;  /* 0x000000010f00780c */ /* 0x000fe20003f04070 */
[----:B------:R-:W-:-:S12]  /*8460*/  VIADD R17, R17, 0x1 ;  /* 0x0000000111117836 */ /* 0x000fd80000000000 */
[----:B------:R-:W-:Y:S05]  /*8470*/  @P0 BRA `(.L_x_124) ;  /* 0xffffffc400b00947 */ /* 0x000fea000383ffff */
.L_x_74:
[----:B------:R-:W-:Y:S05]  /*8480*/  BSYNC.RECONVERGENT B3 ;  /* 0x0000000000037941 */ /* 0x000fea0003800200 */
.L_x_73:
[----:B-12---:R-:W1:Y:S02]  /*8490*/  LDC R10, c[0x0][0x3a4] ;  /* 0x0000e900ff0a7b82 */ /* 0x006e640000000800 */
[----:B-1----:R-:W-:-:S13]  /*84a0*/  ISETP.GE.AND P0, PT, R10, 0x1, PT ;  /* 0x000000010a00780c */ /* 0x002fda0003f06270 */
[----:B------:R-:W-:Y:S05]  /*84b0*/  @!P0 BRA `(.L_x_8) ;  /* 0x0000001400808947 */ /* 0x000fea0003800000 */
[----:B------:R-:W-:-:S04]  /*84c0*/  IADD3 R0, PT, PT, R10, -0x1, RZ ;  /* 0xffffffff0a007810 */ /* 0x000fc80007ffe0ff */
[----:B------:R-:W-:Y:S01]  /*84d0*/  ISETP.GE.U32.AND P0, PT, R0, 0x3, PT ;  /* 0x000000030000780c */ /* 0x000fe20003f06070 */
[----:B------:R-:W-:-:S12]  /*84e0*/  IMAD.MOV.U32 R0, RZ, RZ, RZ ;  /* 0x000000ffff007224 */ /* 0x000fd800078e00ff */
[----:B------:R-:W-:Y:S05]  /*84f0*/  @!P0 BRA `(.L_x_125) ;  /* 0x0000000c000c8947 */ /* 0x000fea0003800000 */
[----:B------:R-:W-:Y:S01]  /*8500*/  BSSY.RECONVERGENT B2, `(.L_x_125) ;  /* 0x00000c2000027945 */ /* 0x000fe20003800200 */
[----:B------:R-:W-:Y:S01]  /*8510*/  LOP3.LUT R0, R10, 0x7ffffffc, RZ, 0xc0, !PT ;  /* 0x7ffffffc0a007812 */ /* 0x000fe200078ec0ff */
[----:B------:R-:W-:-:S07]  /*8520*/  IMAD.MOV.U32 R15, RZ, RZ, RZ ;  /* 0x000000ffff0f7224 */ /* 0x000fce00078e00ff */
.L_x_134:
[----:B------:R-:W-:Y:S01]  /*8530*/  IADD3 R10, P0, PT, R15, R4, RZ ;  /* 0x000000040f0a7210 */ /* 0x000fe20007f1e0ff */
[----:B--23--:R-:W1:Y:S03]  /*8540*/  LDC.64 R12, c[0x0][0x398] ;  /* 0x0000e600ff0c7b82 */ /* 0x00ce660000000a00 */
[----:B------:R-:W-:-:S05]  /*8550*/  IADD3.X R11, PT, PT, RZ, R5, RZ, P0, !PT ;  /* 0x00000005ff0b7210 */ /* 0x000fca00007fe4ff */
[----:B------:R-:W2:Y:S01]  /*8560*/  LD.E.U8 R14, desc[UR36][R10.64] ;  /* 0x000000240a0e7980 */ /* 0x000ea2000c101100 */
[----:B------:R-:W-:Y:S01]  /*8570*/  BSSY.RECONVERGENT B3, `(.L_x_126) ;  /* 0x000002d000037945 */ /* 0x000fe20003800200 */
[----:B-1----:R-:W-:Y:S01]  /*8580*/  IMAD.WIDE.U32 R12, R15, 0x8, R12 ;  /* 0x000000080f0c7825 */ /* 0x002fe200078e000c */
[----:B--2---:R-:W-:-:S13]  /*8590*/  ISETP.NE.AND P0, PT, R14, RZ, PT ;  /* 0x000000ff0e00720c */ /* 0x004fda0003f05270 */
[----:B----4-:R-:W-:Y:S05]  /*85a0*/  @P0 BRA `(.L_x_127) ;  /* 0x0000000000a40947 */ /* 0x010fea0003800000 */
[----:B------:R-:W2:Y:S04]  /*85b0*/  LDG.E R22, desc[UR36][R30.64+0x14] ;  /* 0x000014241e167981 */ /* 0x000ea8000c1e1900 */
[----:B------:R-:W3:Y:S04]  /*85c0*/  LDG.E R14, desc[UR36][R30.64] ;  /* 0x000000241e0e7981 */ /* 0x000ee8000c1e1900 */
[----:B-----5:R-:W3:Y:S04]  /*85d0*/  LDG.E R19, desc[UR36][R12.64] ;  /* 0x000000240c137981 */ /* 0x020ee8000c1e1900 */
[----:B------:R-:W4:Y:S04]  /*85e0*/  LDG.E R20, desc[UR36][R30.64+0x4] ;  /* 0x000004241e147981 */ /* 0x000f28000c1e1900 */
[----:B------:R-:W4:Y:S04]  /*85f0*/  LDG.E R21, desc[UR36][R12.64+0x4] ;  /* 0x000004240c157981 */ /* 0x000f28000c1e1900 */
[----:B------:R-:W4:Y:S01]  /*8600*/  LDG.E R32, desc[UR36][R30.64+0x10] ;  /* 0x000010241e207981 */ /* 0x000f22000c1e1900 */
[----:B------:R-:W1:Y:S01]  /*8610*/  LDC.64 R16, c[0x0][0x3a8] ;  /* 0x0000ea00ff107b82 */ /* 0x000e620000000a00 */
[----:B--2---:R-:W2:Y:S01]  /*8620*/  F2I.TRUNC.NTZ R22, R22 ;  /* 0x0000001600167305 */ /* 0x004ea2000020f100 */
[----:B---3--:R-:W-:Y:S01]  /*8630*/  FADD R23, R14, R19 ;  /* 0x000000130e177221 */ /* 0x008fe20000000000 */
[----:B--2---:R-:W-:-:S02]  /*8640*/  VIADD R18, R22, 0x1 ;  /* 0x0000000116127836 */ /* 0x004fc40000000000 */
[----:B------:R-:W-:-:S03]  /*8650*/  IMAD.SHL.U32 R33, R22, 0x2, RZ ;  /* 0x0000000216217824 */ /* 0x000fc600078e00ff */
[----:B------:R-:W-:Y:S01]  /*8660*/  I2FP.F32.S32 R35, R18 ;  /* 0x0000001200237245 */ /* 0x000fe20000201400 */
[----:B------:R-:W-:-:S04]  /*8670*/  IMAD.WIDE R18, R33, 0x4, R30 ;  /* 0x0000000421127825 */ /* 0x000fc800078e021e */
[----:B----4-:R-:W-:Y:S01]  /*8680*/  FADD R33, R20, R21 ;  /* 0x0000001514217221 */ /* 0x010fe20000000000 */
[----:B------:R-:W-:Y:S04]  /*8690*/  STG.E desc[UR36][R30.64+0x14], R35 ;  /* 0x000014231e007986 */ /* 0x000fe8000c101924 */
[----:B------:R2:W-:Y:S04]  /*86a0*/  STG.E desc[UR36][R18.64+0x18], R23 ;  /* 0x0000181712007986 */ /* 0x0005e8000c101924 */
[----:B------:R3:W-:Y:S04]  /*86b0*/  STG.E desc[UR36][R18.64+0x1c], R33 ;  /* 0x00001c2112007986 */ /* 0x0007e8000c101924 */
[----:B-1----:R-:W4:Y:S01]  /*86c0*/  LDG.E R37, desc[UR36][R16.64] ;  /* 0x0000002410257981 */ /* 0x002f22000c1e1900 */
[----:B------:R-:W1:Y:S01]  /*86d0*/  F2I.TRUNC.NTZ R32, R32 ;  /* 0x0000002000207305 */ /* 0x000e62000020f100 */
[----:B------:R-:W-:-:S04]  /*86e0*/  SHF.L.U32 R21, R22, 0x2, RZ ;  /* 0x0000000216157819 */ /* 0x000fc800000006ff */
[----:B------:R-:W-:Y:S01]  /*86f0*/  SHF.R.S32.HI R39, RZ, 0x1f, R21 ;  /* 0x0000001fff277819 */ /* 0x000fe20000011415 */
[----:B-1----:R-:W-:-:S05]  /*8700*/  IMAD.SHL.U32 R14, R32, 0x2, RZ ;  /* 0x00000002200e7824 */ /* 0x002fca00078e00ff */
[----:B------:R-:W-:-:S04]  /*8710*/  IADD3 R21, P0, PT, R14, R21, RZ ;  /* 0x000000150e157210 */ /* 0x000fc80007f1e0ff */
[----:B------:R-:W-:Y:S02]  /*8720*/  LEA.HI.X.SX32 R39, R14, R39, 0x1, P0 ;  /* 0x000000270e277211 */ /* 0x000fe400000f0eff */
[----:B------:R-:W-:-:S04]  /*8730*/  LEA R20, P0, R21, R30, 0x2 ;  /* 0x0000001e15147211 */ /* 0x000fc800078010ff */
[----:B------:R-:W-:-:S05]  /*8740*/  LEA.HI.X R21, R21, R31, R39, 0x2, P0 ;  /* 0x0000001f15157211 */ /* 0x000fca00000f1427 */
[----:B----4-:R1:W-:Y:S04]  /*8750*/  STG.E desc[UR36][R20.64+0x18], R37 ;  /* 0x0000182514007986 */ /* 0x0103e8000c101924 */
[----:B--2---:R-:W2:Y:S04]  /*8760*/  LDG.E R23, desc[UR36][R16.64+0x4] ;  /* 0x0000042410177981 */ /* 0x004ea8000c1e1900 */
[----:B--2---:R2:W-:Y:S04]  /*8770*/  STG.E desc[UR36][R20.64+0x1c], R23 ;  /* 0x00001c1714007986 */ /* 0x0045e8000c101924 */
[----:B---3--:R-:W3:Y:S01]  /*8780*/  LDG.E R33, desc[UR36][R16.64+0x8] ;  /* 0x0000082410217981 */ /* 0x008ee2000c1e1900 */
[----:B------:R-:W-:Y:S01]  /*8790*/  IMAD R19, R32, 0x6, RZ ;  /* 0x0000000620137824 */ /* 0x000fe200078e02ff */
[----:B------:R-:W-:-:S04]  /*87a0*/  SHF.R.S32.HI R14, RZ, 0x1f, R22 ;  /* 0x0000001fff0e7819 */ /* 0x000fc80000011416 */
[----:B------:R-:W-:Y:S01]  /*87b0*/  IADD3 R39, P0, PT, R22, R19, RZ ;  /* 0x0000001316277210 */ /* 0x000fe20007f1e0ff */
[----:B---3--:R2:W-:Y:S04]  /*87c0*/  STG.E desc[UR36][R20.64+0x20], R33 ;  /* 0x0000202114007986 */ /* 0x0085e8000c101924 */
[----:B------:R-:W3:Y:S01]  /*87d0*/  LDG.E R35, desc[UR36][R16.64+0xc] ;  /* 0x00000c2410237981 */ /* 0x000ee2000c1e1900 */
[----:B------:R-:W-:Y:S01]  /*87e0*/  LEA.HI.X.SX32 R14, R19, R14, 0x1, P0 ;  /* 0x0000000e130e7211 */ /* 0x000fe200000f0eff */
[----:B-1----:R-:W-:Y:S01]  /*87f0*/  IMAD.MOV.U32 R37, RZ, RZ, 0x3f800000 ;  /* 0x3f800000ff257424 */ /* 0x002fe200078e00ff */
[----:B------:R-:W-:-:S04]  /*8800*/  LEA R18, P0, R39, R30, 0x2 ;  /* 0x0000001e27127211 */ /* 0x000fc800078010ff */
[----:B------:R-:W-:Y:S01]  /*8810*/  LEA.HI.X R19, R39, R31, R14, 0x2, P0 ;  /* 0x0000001f27137211 */ /* 0x000fe200000f140e */
[----:B---3--:R2:W-:Y:S04]  /*8820*/  STG.E desc[UR36][R20.64+0x24], R35 ;  /* 0x0000242314007986 */ /* 0x0085e8000c101924 */
[----:B------:R2:W-:Y:S04]  /*8830*/  STG.E desc[UR36][R18.64+0x18], R37 ;  /* 0x0000182512007986 */ /* 0x0005e8000c101924 */
.L_x_127:
[----:B------:R-:W-:Y:S05]  /*8840*/  BSYNC.RECONVERGENT B3 ;  /* 0x0000000000037941 */ /* 0x000fea0003800200 */
.L_x_126:
[----:B------:R-:W3:Y:S01]  /*8850*/  LD.E.U8 R14, desc[UR36][R10.64+0x1] ;  /* 0x000001240a0e7980 */ /* 0x000ee2000c101100 */
[----:B------:R-:W-:Y:S01]  /*8860*/  BSSY.RECONVERGENT B3, `(.L_x_128) ;  /* 0x000002c000037945 */ /* 0x000fe20003800200 */
[----:B---3--:R-:W-:-:S13]  /*8870*/  ISETP.NE.AND P0, PT, R14, RZ, PT ;  /* 0x000000ff0e00720c */ /* 0x008fda0003f05270 */
[----:B------:R-:W-:Y:S05]  /*8880*/  @P0 BRA `(.L_x_129) ;  /* 0x0000000000a40947 */ /* 0x000fea0003800000 */
[----:B------:R-:W3:Y:S04]  /*8890*/  LDG.E R22, desc[UR36][R30.64+0x14] ;  /* 0x000014241e167981 */ /* 0x000ee8000c1e1900 */
[----:B------:R-:W4:Y:S04]  /*88a0*/  LDG.E R14, desc[UR36][R30.64] ;  /* 0x000000241e0e7981 */ /* 0x000f28000c1e1900 */
[----:B--2--5:R-:W4:Y:S04]  /*88b0*/  LDG.E R19, desc[UR36][R12.64+0x8] ;  /* 0x000008240c137981 */ /* 0x024f28000c1e1900 */
[----:B------:R-:W2:Y:S04]  /*88c0*/  LDG.E R20, desc[UR36][R30.64+0x4] ;  /* 0x000004241e147981 */ /* 0x000ea8000c1e1900 */
[----:B------:R-:W2:Y:S04]  /*88d0*/  LDG.E R21, desc[UR36][R12.64+0xc] ;  /* 0x00000c240c157981 */ /* 0x000ea8000c1e1900 */
[----:B------:R-:W2:Y:S01]  /*88e0*/  LDG.E R32, desc[UR36][R30.64+0x10] ;  /* 0x000010241e207981 */ /* 0x000ea2000c1e1900 */
[----:B------:R-:W1:Y:S01]  /*88f0*/  LDC.64 R16, c[0x0][0x3a8] ;  /* 0x0000ea00ff107b82 */ /* 0x000e620000000a00 */
[----:B---3--:R-:W3:Y:S01]  /*8900*/  F2I.TRUNC.NTZ R22, R22 ;  /* 0x0000001600167305 */ /* 0x008ee2000020f100 */
[----:B----4-:R-:W-:Y:S01]  /*8910*/  FADD R23, R14, R19 ;  /* 0x000000130e177221 */ /* 0x010fe20000000000 */
[C---:B---3--:R-:W-:Y:S01]  /*8920*/  IADD3 R18, PT, PT, R22.reuse, 0x1, RZ ;  /* 0x0000000116127810 */ /* 0x048fe20007ffe0ff */
[----:B------:R-:W-:-:S03]  /*8930*/  IMAD.SHL.U32 R33, R22, 0x2, RZ ;  /* 0x0000000216217824 */ /* 0x000fc600078e00ff */
[----:B------:R-:W-:Y:S01]  /*8940*/  I2FP.F32.S32 R35, R18 ;  /* 0x0000001200237245 */ /* 0x000fe20000201400 */
[----:B------:R-:W-:-:S04]  /*8950*/  IMAD.WIDE R18, R33, 0x4, R30 ;  /* 0x0000000421127825 */ /* 0x000fc800078e021e */
[----:B--2---:R-:W-:Y:S01]  /*8960*/  FADD R33, R20, R21 ;  /* 0x0000001514217221 */ /* 0x004fe20000000000 */
[----:B------:R-:W-:Y:S04]  /*8970*/  STG.E desc[UR36][R30.64+0x14], R35 ;  /* 0x000014231e007986 */ /* 0x000fe8000c101924 */
[----:B------:R2:W-:Y:S04]  /*8980*/  STG.E desc[UR36][R18.64+0x18], R23 ;  /* 0x0000181712007986 */ /* 0x0005e8000c101924 */
[----:B------:R3:W-:Y:S04]  /*8990*/  STG.E desc[UR36][R18.64+0x1c], R33 ;  /* 0x00001c2112007986 */ /* 0x0007e8000c101924 */
[----:B-1----:R-:W4:Y:S01]  /*89a0*/  LDG.E R37, desc[UR36][R16.64] ;  /* 0x0000002410257981 */ /* 0x002f22000c1e1900 */
[----:B------:R-:W1:Y:S01]  /*89b0*/  F2I.TRUNC.NTZ R32, R32 ;  /* 0x0000002000207305 */ /* 0x000e62000020f100 */
[----:B------:R-:W-:-:S05]  /*89c0*/  IMAD.SHL.U32 R21, R22, 0x4, RZ ;  /* 0x0000000416157824 */ /* 0x000fca00078e00ff */
[----:B------:R-:W-:Y:S02]  /*89d0*/  SHF.R.S32.HI R39, RZ, 0x1f, R21 ;  /* 0x0000001fff277819 */ /* 0x000fe40000011415 */
[----:B-1----:R-:W-:-:S04]  /*89e0*/  SHF.L.U32 R14, R32, 0x1, RZ ;  /* 0x00000001200e7819 */ /* 0x002fc800000006ff */
[----:B------:R-:W-:-:S04]  /*89f0*/  IADD3 R21, P0, PT, R14, R21, RZ ;  /* 0x000000150e157210 */ /* 0x000fc80007f1e0ff */
[----:B------:R-:W-:Y:S02]  /*8a00*/  LEA.HI.X.SX32 R39, R14, R39, 0x1, P0 ;  /* 0x000000270e277211 */ /* 0x000fe400000f0eff */
[----:B------:R-:W-:-:S04]  /*8a10*/  LEA R20, P0, R21, R30, 0x2 ;  /* 0x0000001e15147211 */ /* 0x000fc800078010ff */
[----:B------:R-:W-:-:S05]  /*8a20*/  LEA.HI.X R21, R21, R31, R39, 0x2, P0 ;  /* 0x0000001f15157211 */ /* 0x000fca00000f1427 */
[----:B----4-:R1:W-:Y:S04]  /*8a30*/  STG.E desc[UR36][R20.64+0x18], R37 ;  /* 0x0000182514007986 */ /* 0x0103e8000c101924 */
[----:B--2---:R-:W2:Y:S04]  /*8a40*/  LDG.E R23, desc[UR36][R16.64+0x4] ;  /* 0x0000042410177981 */ /* 0x004ea8000c1e1900 */
[----:B--2---:R4:W-:Y:S04]  /*8a50*/  STG.E desc[UR36][R20.64+0x1c], R23 ;  /* 0x00001c1714007986 */ /* 0x0049e8000c101924 */
[----:B---3--:R-:W2:Y:S01]  /*8a60*/  LDG.E R33, desc[UR36][R16.64+0x8] ;  /* 0x0000082410217981 */ /* 0x008ea2000c1e1900 */
[----:B------:R-:W-:Y:S01]  /*8a70*/  IMAD R19, R32, 0x6, RZ ;  /* 0x0000000620137824 */ /* 0x000fe200078e02ff */
[----:B------:R-:W-:-:S04]  /*8a80*/  SHF.R.S32.HI R14, RZ, 0x1f, R22 ;  /* 0x0000001fff0e7819 */ /* 0x000fc80000011416 */
[----:B------:R-:W-:Y:S01]  /*8a90*/  IADD3 R39, P0, PT, R22, R19, RZ ;  /* 0x0000001316277210 */ /* 0x000fe20007f1e0ff */
[----:B--2---:R4:W-:Y:S04]  /*8aa0*/  STG.E desc[UR36][R20.64+0x20], R33 ;  /* 0x0000202114007986 */ /* 0x0049e8000c101924 */
[----:B------:R-:W2:Y:S01]  /*8ab0*/  LDG.E R35, desc[UR36][R16.64+0xc] ;  /* 0x00000c2410237981 */ /* 0x000ea2000c1e1900 */
[----:B------:R-:W-:Y:S01]  /*8ac0*/  LEA.HI.X.SX32 R14, R19, R14, 0x1, P0 ;  /* 0x0000000e130e7211 */ /* 0x000fe200000f0eff */
[----:B-1----:R-:W-:Y:S01]  /*8ad0*/  IMAD.MOV.U32 R37, RZ, RZ, 0x3f800000 ;  /* 0x3f800000ff257424 */ /* 0x002fe200078e00ff */
[----:B------:R-:W-:-:S04]  /*8ae0*/  LEA R18, P0, R39, R30, 0x2 ;  /* 0x0000001e27127211 */ /* 0x000fc800078010ff */
[----:B------:R-:W-:Y:S01]  /*8af0*/  LEA.HI.X R19, R39, R31, R14, 0x2, P0 ;  /* 0x0000001f27137211 */ /* 0x000fe200000f140e */
[----:B--2---:R4:W-:Y:S04]  /*8b00*/  STG.E desc[UR36][R20.64+0x24], R35 ;  /* 0x0000242314007986 */ /* 0x0049e8000c101924 */
[----:B------:R4:W-:Y:S04]  /*8b10*/  STG.E desc[UR36][R18.64+0x18], R37 ;  /* 0x0000182512007986 */ /* 0x0009e8000c101924 */
.L_x_129:
[----:B------:R-:W-:Y:S05]  /*8b20*/  BSYNC.RECONVERGENT B3 ;  /* 0x0000000000037941 */ /* 0x000fea0003800200 */
.L_x_128:
[----:B------:R-:W3:Y:S01]  /*8b30*/  LD.E.U8 R14, desc[UR36][R10.64+0x2] ;  /* 0x000002240a0e7980 */ /* 0x000ee2000c101100 */
[----:B------:R-:W-:Y:S01]  /*8b40*/  BSSY.RECONVERGENT B3, `(.L_x_130) ;  /* 0x000002c000037945 */ /* 0x000fe20003800200 */
[----:B---3--:R-:W-:-:S13]  /*8b50*/  ISETP.NE.AND P0, PT, R14, RZ, PT ;  /* 0x000000ff0e00720c */ /* 0x008fda0003f05270 */
[----:B------:R-:W-:Y:S05]  /*8b60*/  @P0 BRA `(.L_x_131) ;  /* 0x0000000000a40947 */ /* 0x000fea0003800000 */
[----:B------:R-:W3:Y:S04]  /*8b70*/  LDG.E R22, desc[UR36][R30.64+0x14] ;  /* 0x000014241e167981 */ /* 0x000ee8000c1e1900 */
[----:B------:R-:W3:Y:S04]  /*8b80*/  LDG.E R14, desc[UR36][R30.64] ;  /* 0x000000241e0e7981 */ /* 0x000ee8000c1e1900 */
[----:B--2-45:R-:W2:Y:S04]  /*8b90*/  LDG.E R19, desc[UR36][R12.64+0x10] ;  /* 0x000010240c137981 */ /* 0x034ea8000c1e1900 */
[----:B------:R-:W4:Y:S04]  /*8ba0*/  LDG.E R20, desc[UR36][R30.64+0x4] ;  /* 0x000004241e147981 */ /* 0x000f28000c1e1900 */
[----:B------:R-:W4:Y:S04]  /*8bb0*/  LDG.E R21, desc[UR36][R12.64+0x14] ;  /* 0x000014240c157981 */ /* 0x000f28000c1e1900 */
[----:B------:R-:W4:Y:S01]  /*8bc0*/  LDG.E R32, desc[UR36][R30.64+0x10] ;  /* 0x000010241e207981 */ /* 0x000f22000c1e1900 */
[----:B------:R-:W1:Y:S01]  /*8bd0*/  LDC.64 R16, c[0x0][0x3a8] ;  /* 0x0000ea00ff107b82 */ /* 0x000e620000000a00 */
[----:B---3--:R-:W3:Y:S01]  /*8be0*/  F2I.TRUNC.NTZ R22, R22 ;  /* 0x0000001600167305 */ /* 0x008ee2000020f100 */
[----:B--2---:R-:W-:Y:S01]  /*8bf0*/  FADD R23, R14, R19 ;  /* 0x000000130e177221 */ /* 0x004fe20000000000 */
[C---:B---3--:R-:W-:Y:S01]  /*8c00*/  VIADD R18, R22.reuse, 0x1 ;  /* 0x0000000116127836 */ /* 0x048fe20000000000 */
[----:B------:R-:W-:-:S04]  /*8c10*/  SHF.L.U32 R33, R22, 0x1, RZ ;  /* 0x0000000116217819 */ /* 0x000fc800000006ff */
        /* <DEDUP_REMOVED lines=8> */
[----:B------:R-:W-:-:S05]  /*8ca0*/  IMAD.SHL.U32 R21, R22, 0x4, RZ ;  /* 0x0000000416157824 */ /* 0x000fca00078e00ff */
        /* <DEDUP_REMOVED lines=16> */
[----:B-1----:R-:W-:Y:S01]  /*8db0*/  HFMA2 R37, -RZ, RZ, 1.875, 0 ;  /* 0x3f800000ff257431 */ /* 0x002fe200000001ff */
[----:B------:R-:W-:-:S04]  /*8dc0*/  LEA R18, P0, R39, R30, 0x2 ;  /* 0x0000001e27127211 */ /* 0x000fc800078010ff */
[----:B------:R-:W-:Y:S01]  /*8dd0*/  LEA.HI.X R19, R39, R31, R14, 0x2, P0 ;  /* 0x0000001f27137211 */ /* 0x000fe200000f140e */
[----:B---3--:R2:W-:Y:S04]  /*8de0*/  STG.E desc[UR36][R20.64+0x24], R35 ;  /* 0x0000242314007986 */ /* 0x0085e8000c101924 */
[----:B------:R2:W-:Y:S04]  /*8df0*/  STG.E desc[UR36][R18.64+0x18], R37 ;  /* 0x0000182512007986 */ /* 0x0005e8000c101924 */
.L_x_131:
[----:B------:R-:W-:Y:S05]  /*8e00*/  BSYNC.RECONVERGENT B3 ;  /* 0x0000000000037941 */ /* 0x000fea0003800200 */
.L_x_130:
[----:B------:R-:W3:Y:S01]  /*8e10*/  LD.E.U8 R10, desc[UR36][R10.64+0x3] ;  /* 0x000003240a0a7980 */ /* 0x000ee2000c101100 */
[----:B------:R-:W-:Y:S01]  /*8e20*/  BSSY.RECONVERGENT B3, `(.L_x_132) ;  /* 0x000002c000037945 */ /* 0x000fe20003800200 */
[----:B---3--:R-:W-:-:S13]  /*8e30*/  ISETP.NE.AND P0, PT, R10, RZ, PT ;  /* 0x000000ff0a00720c */ /* 0x008fda0003f05270 */
[----:B------:R-:W-:Y:S05]  /*8e40*/  @P0 BRA `(.L_x_133) ;  /* 0x0000000000a40947 */ /* 0x000fea0003800000 */
[----:B--2-4-:R-:W2:Y:S04]  /*8e50*/  LDG.E R20, desc[UR36][R30.64+0x14] ;  /* 0x000014241e147981 */ /* 0x014ea8000c1e1900 */
[----:B------:R-:W3:Y:S04]  /*8e60*/  LDG.E R17, desc[UR36][R12.64+0x18] ;  /* 0x000018240c117981 */ /* 0x000ee8000c1e1900 */
[----:B------:R-:W3:Y:S04]  /*8e70*/  LDG.E R14, desc[UR36][R30.64] ;  /* 0x000000241e0e7981 */ /* 0x000ee8000c1e1900 */
[----:B------:R-:W4:Y:S04]  /*8e80*/  LDG.E R21, desc[UR36][R12.64+0x1c] ;  /* 0x00001c240c157981 */ /* 0x000f28000c1e1900 */
[----:B-----5:R-:W4:Y:S04]  /*8e90*/  LDG.E R18, desc[UR36][R30.64+0x4] ;  /* 0x000004241e127981 */ /* 0x020f28000c1e1900 */
[----:B------:R-:W4:Y:S01]  /*8ea0*/  LDG.E R22, desc[UR36][R30.64+0x10] ;  /* 0x000010241e167981 */ /* 0x000f22000c1e1900 */
[----:B------:R-:W1:Y:S01]  /*8eb0*/  LDC.64 R10, c[0x0][0x3a8] ;  /* 0x0000ea00ff0a7b82 */ /* 0x000e620000000a00 */
[----:B--2---:R-:W2:Y:S01]  /*8ec0*/  F2I.TRUNC.NTZ R20, R20 ;  /* 0x0000001400147305 */ /* 0x004ea2000020f100 */
[----:B---3--:R-:W-:Y:S01]  /*8ed0*/  FADD R19, R14, R17 ;  /* 0x000000110e137221 */ /* 0x008fe20000000000 */
[----:B--2---:R-:W-:-:S02]  /*8ee0*/  VIADD R16, R20, 0x1 ;  /* 0x0000000114107836 */ /* 0x004fc40000000000 */
[----:B----4-:R-:W-:Y:S01]  /*8ef0*/  FADD R21, R18, R21 ;  /* 0x0000001512157221 */ /* 0x010fe20000000000 */
[----:B------:R-:W-:Y:S02]  /*8f00*/  IMAD.SHL.U32 R33, R20, 0x2, RZ ;  /* 0x0000000214217824 */ /* 0x000fe400078e00ff */
[----:B------:R-:W-:Y:S02]  /*8f10*/  I2FP.F32.S32 R23, R16 ;  /* 0x0000001000177245 */ /* 0x000fe40000201400 */
[----:B------:R-:W-:-:S03]  /*8f20*/  IMAD.WIDE R16, R33, 0x4, R30 ;  /* 0x0000000421107825 */ /* 0x000fc600078e021e */
        /* <DEDUP_REMOVED lines=27> */
.L_x_133:
[----:B------:R-:W-:Y:S05]  /*90e0*/  BSYNC.RECONVERGENT B3 ;  /* 0x0000000000037941 */ /* 0x000fea0003800200 */
.L_x_132:
[----:B------:R-:W-:-:S04]  /*90f0*/  IADD3 R15, PT, PT, R15, 0x4, RZ ;  /* 0x000000040f0f7810 */ /* 0x000fc80007ffe0ff */
[----:B------:R-:W-:-:S13]  /*9100*/  ISETP.NE.AND P0, PT, R15, R0, PT ;  /* 0x000000000f00720c */ /* 0x000fda0003f05270 */
[----:B------:R-:W-:Y:S05]  /*9110*/  @P0 BRA `(.L_x_134) ;  /* 0xfffffff400040947 */ /* 0x000fea000383ffff */
[----:B------:R-:W-:Y:S05]  /*9120*/  BSYNC.RECONVERGENT B2 ;  /* 0x0000000000027941 */ /* 0x000fea0003800200 */
.L_x_125:
[----:B------:R-:W-:-:S13]  /*9130*/  ISETP.NE.AND P0, PT, R8, RZ, PT ;  /* 0x000000ff0800720c */ /* 0x000fda0003f05270 */
[----:B------:R-:W-:Y:S05]  /*9140*/  @!P0 BRA `(.L_x_8) ;  /* 0x00000008005c8947 */ /* 0x000fea0003800000 */
[----:B------:R-:W-:-:S13]  /*9150*/  ISETP.NE.AND P0, PT, R8, 0x1, PT ;  /* 0x000000010800780c */ /* 0x000fda0003f05270 */
[----:B------:R-:W-:Y:S05]  /*9160*/  @!P0 BRA `(.L_x_135) ;  /* 0x0000000400848947 */ /* 0x000fea0003800000 */
[----:B------:R-:W-:Y:S01]  /*9170*/  IADD3 R10, P0, PT, R0, R4, RZ ;  /* 0x00000004000a7210 */ /* 0x000fe20007f1e0ff */
[----:B--23--:R-:W1:Y:S04]  /*9180*/  LDC.64 R12, c[0x0][0x398] ;  /* 0x0000e600ff0c7b82 */ /* 0x00ce680000000a00 */
[----:B------:R-:W-:-:S05]  /*9190*/  IMAD.X R11, RZ, RZ, R5, P0 ;  /* 0x000000ffff0b7224 */ /* 0x000fca00000e0605 */
[----:B------:R-:W2:Y:S01]  /*91a0*/  LD.E.U8 R14, desc[UR36][R10.64] ;  /* 0x000000240a0e7980 */ /* 0x000ea2000c101100 */
[----:B------:R-:W-:Y:S01]  /*91b0*/  BSSY.RECONVERGENT B2, `(.L_x_136) ;  /* 0x000002d000027945 */ /* 0x000fe20003800200 */
[----:B-1----:R-:W-:Y:S01]  /*91c0*/  IMAD.WIDE.U32 R12, R0, 0x8, R12 ;  /* 0x00000008000c7825 */ /* 0x002fe200078e000c */
[----:B--2---:R-:W-:-:S13]  /*91d0*/  ISETP.NE.AND P0, PT, R14, RZ, PT ;  /* 0x000000ff0e00720c */ /* 0x004fda0003f05270 */
[----:B------:R-:W-:Y:S05]  /*91e0*/  @P0 BRA `(.L_x_137) ;  /* 0x0000000000a40947 */ /* 0x000fea0003800000 */
[----:B----4-:R-:W2:Y:S04]  /*91f0*/  LDG.E R20, desc[UR36][R30.64+0x14] ;  /* 0x000014241e147981 */ /* 0x010ea8000c1e1900 */
[----:B------:R-:W3:Y:S04]  /*9200*/  LDG.E R16, desc[UR36][R30.64] ;  /* 0x000000241e107981 */ /* 0x000ee8000c1e1900 */
[----:B------:R-:W3:Y:S04]  /*9210*/  LDG.E R17, desc[UR36][R12.64] ;  /* 0x000000240c117981 */ /* 0x000ee8000c1e1900 */
[----:B-----5:R-:W4:Y:S04]  /*9220*/  LDG.E R18, desc[UR36][R30.64+0x4] ;  /* 0x000004241e127981 */ /* 0x020f28000c1e1900 */
[----:B------:R-:W4:Y:S04]  /*9230*/  LDG.E R19, desc[UR36][R12.64+0x4] ;  /* 0x000004240c137981 */ /* 0x000f28000c1e1900 */
[----:B------:R-:W4:Y:S01]  /*9240*/  LDG.E R32, desc[UR36][R30.64+0x10] ;  /* 0x000010241e207981 */ /* 0x000f22000c1e1900 */
[----:B------:R-:W1:Y:S01]  /*9250*/  LDC.64 R14, c[0x0][0x3a8] ;  /* 0x0000ea00ff0e7b82 */ /* 0x000e620000000a00 */
[----:B--2---:R-:W2:Y:S01]  /*9260*/  F2I.TRUNC.NTZ R20, R20 ;  /* 0x0000001400147305 */ /* 0x004ea2000020f100 */
[----:B---3--:R-:W-:Y:S01]  /*9270*/  FADD R21, R16, R17 ;  /* 0x0000001110157221 */ /* 0x008fe20000000000 */
[C---:B--2---:R-:W-:Y:S01]  /*9280*/  VIADD R22, R20.reuse, 0x1 ;  /* 0x0000000114167836 */ /* 0x044fe20000000000 */
        /* <DEDUP_REMOVED lines=31> */
.L_x_137:
[----:B------:R-:W-:Y:S05]  /*9480*/  BSYNC.RECONVERGENT B2 ;  /* 0x0000000000027941 */ /* 0x000fea0003800200 */
.L_x_136:
[----:B------:R-:W3:Y:S01]  /*9490*/  LD.E.U8 R10, desc[UR36][R10.64+0x1] ;  /* 0x000001240a0a7980 */ /* 0x000ee2000c101100 */
[----:B------:R-:W-:Y:S01]  /*94a0*/  BSSY.RECONVERGENT B2, `(.L_x_138) ;  /* 0x000002c000027945 */ /* 0x000fe20003800200 */
[----:B---3--:R-:W-:-:S13]  /*94b0*/  ISETP.NE.AND P0, PT, R10, RZ, PT ;  /* 0x000000ff0a00720c */ /* 0x008fda0003f05270 */
[----:B------:R-:W-:Y:S05]  /*94c0*/  @P0 BRA `(.L_x_139) ;  /* 0x0000000000a40947 */ /* 0x000fea0003800000 */
[----:B--2-45:R-:W2:Y:S04]  /*94d0*/  LDG.E R18, desc[UR36][R30.64+0x14] ;  /* 0x000014241e127981 */ /* 0x034ea8000c1e1900 */
[----:B------:R-:W3:Y:S04]  /*94e0*/  LDG.E R15, desc[UR36][R12.64+0x8] ;  /* 0x000008240c0f7981 */ /* 0x000ee8000c1e1900 */
[----:B------:R-:W3:Y:S04]  /*94f0*/  LDG.E R14, desc[UR36][R30.64] ;  /* 0x000000241e0e7981 */ /* 0x000ee8000c1e1900 */
[----:B------:R-:W4:Y:S04]  /*9500*/  LDG.E R19, desc[UR36][R12.64+0xc] ;  /* 0x00000c240c137981 */ /* 0x000f28000c1e1900 */
[----:B------:R-:W4:Y:S04]  /*9510*/  LDG.E R16, desc[UR36][R30.64+0x4] ;  /* 0x000004241e107981 */ /* 0x000f28000c1e1900 */
        /* <DEDUP_REMOVED lines=36> */
.L_x_139:
[----:B------:R-:W-:Y:S05]  /*9760*/  BSYNC.RECONVERGENT B2 ;  /* 0x0000000000027941 */ /* 0x000fea0003800200 */
.L_x_138:
[----:B------:R-:W-:-:S07]  /*9770*/  IADD3 R0, PT, PT, R0, 0x2, RZ ;  /* 0x0000000200007810 */ /* 0x000fce0007ffe0ff */
.L_x_135:
[----:B------:R-:W1:Y:S02]  /*9780*/  LDCU UR4, c[0x0][0x3a4] ;  /* 0x00007480ff0477ac */ /* 0x000e640008000800 */
[----:B-1----:R-:W-:-:S04]  /*9790*/  ULOP3.LUT UR4, UR4, 0x1, URZ, 0xc0, !UPT ;  /* 0x0000000104047892 */ /* 0x002fc8000f8ec0ff */
[----:B------:R-:W-:-:S09]  /*97a0*/  UISETP.NE.U32.AND UP0, UPT, UR4, 0x1, UPT ;  /* 0x000000010400788c */ /* 0x000fd2000bf05070 */
[----:B------:R-:W-:Y:S05]  /*97b0*/  BRA.U UP0, `(.L_x_8) ;  /* 0x0000000100c07547 */ /* 0x000fea000b800000 */
[----:B------:R-:W-:-:S05]  /*97c0*/  IADD3 R10, P0, PT, R0, R4, RZ ;  /* 0x00000004000a7210 */ /* 0x000fca0007f1e0ff */
[----:B------:R-:W-:-:S05]  /*97d0*/  IMAD.X R11, RZ, RZ, R5, P0 ;  /* 0x000000ffff0b7224 */ /* 0x000fca00000e0605 */
[----:B------:R-:W2:Y:S02]  /*97e0*/  LD.E.U8 R10, desc[UR36][R10.64] ;  /* 0x000000240a0a7980 */ /* 0x000ea4000c101100 */
[----:B--2---:R-:W-:-:S13]  /*97f0*/  ISETP.NE.AND P0, PT, R10, RZ, PT ;  /* 0x000000ff0a00720c */ /* 0x004fda0003f05270 */
[----:B------:R-:W-:Y:S05]  /*9800*/  @P0 BRA `(.L_x_8) ;  /* 0x0000000000ac0947 */ /* 0x000fea0003800000 */
[----:B---3--:R-:W1:Y:S01]  /*9810*/  LDC.64 R12, c[0x0][0x398] ;  /* 0x0000e600ff0c7b82 */ /* 0x008e620000000a00 */
[----:B----45:R-:W2:Y:S04]  /*9820*/  LDG.E R18, desc[UR36][R30.64+0x14] ;  /* 0x000014241e127981 */ /* 0x030ea8000c1e1900 */
[----:B------:R-:W3:Y:S04]  /*9830*/  LDG.E R16, desc[UR36][R30.64+0x4] ;  /* 0x000004241e107981 */ /* 0x000ee8000c1e1900 */
[----:B------:R-:W4:Y:S01]  /*9840*/  LDG.E R20, desc[UR36][R30.64+0x10] ;  /* 0x000010241e147981 */ /* 0x000f22000c1e1900 */
[----:B-1----:R-:W-:-:S03]  /*9850*/  IMAD.WIDE.U32 R12, R0, 0x8, R12 ;  /* 0x00000008000c7825 */ /* 0x002fc600078e000c */
[----:B------:R-:W3:Y:S04]  /*9860*/  LDG.E R0, desc[UR36][R30.64] ;  /* 0x000000241e007981 */ /* 0x000ee8000c1e1900 */
[----:B------:R-:W3:Y:S04]  /*9870*/  LDG.E R15, desc[UR36][R12.64] ;  /* 0x000000240c0f7981 */ /* 0x000ee8000c1e1900 */
[----:B------:R-:W4:Y:S01]  /*9880*/  LDG.E R19, desc[UR36][R12.64+0x4] ;  /* 0x000004240c137981 */ /* 0x000f22000c1e1900 */
[----:B------:R-:W1:Y:S01]  /*9890*/  LDC.64 R10, c[0x0][0x3a8] ;  /* 0x0000ea00ff0a7b82 */ /* 0x000e620000000a00 */
[----:B--2---:R-:W2:Y:S02]  /*98a0*/  F2I.TRUNC.NTZ R18, R18 ;  /* 0x0000001200127305 */ /* 0x004ea4000020f100 */
[C---:B--2---:R-:W-:Y:S01]  /*98b0*/  VIADD R14, R18.reuse, 0x1 ;  /* 0x00000001120e7836 */ /* 0x044fe20000000000 */
[----:B------:R-:W-:-:S04]  /*98c0*/  SHF.L.U32 R23, R18, 0x1, RZ ;  /* 0x0000000112177819 */ /* 0x000fc800000006ff */
[----:B------:R-:W-:Y:S01]  /*98d0*/  I2FP.F32.S32 R21, R14 ;  /* 0x0000000e00157245 */ /* 0x000fe20000201400 */
[----:B---3--:R-:W-:Y:S01]  /*98e0*/  FADD R17, R0, R15 ;  /* 0x0000000f00117221 */ /* 0x008fe20000000000 */
        /* <DEDUP_REMOVED lines=23> */
[----:B------:R-:W-:Y:S02]  /*9a60*/  LEA.HI.X.SX32 R0, R15, R0, 0x1, P0 ;  /* 0x000000000f007211 */ /* 0x000fe400000f0eff */
[----:B------:R-:W-:Y:S01]  /*9a70*/  LEA R14, P0, R33, R30, 0x2 ;  /* 0x0000001e210e7211 */ /* 0x000fe200078010ff */
[----:B-1----:R-:W-:-:S03]  /*9a80*/  HFMA2 R23, -RZ, RZ, 1.875, 0 ;  /* 0x3f800000ff177431 */ /* 0x002fc600000001ff */
[----:B------:R-:W-:Y:S01]  /*9a90*/  LEA.HI.X R15, R33, R31, R0, 0x2, P0 ;  /* 0x0000001f210f7211 */ /* 0x000fe200000f1400 */
[----:B---3--:R2:W-:Y:S04]  /*9aa0*/  STG.E desc[UR36][R12.64+0x24], R21 ;  /* 0x000024150c007986 */ /* 0x0085e8000c101924 */
[----:B------:R2:W-:Y:S04]  /*9ab0*/  STG.E desc[UR36][R14.64+0x18], R23 ;  /* 0x000018170e007986 */ /* 0x0005e8000c101924 */
.L_x_8:
[----:B------:R-:W-:Y:S05]  /*9ac0*/  BSYNC.RECONVERGENT B0 ;  /* 0x0000000000007941 */ /* 0x000fea0003800200 */
.L_x_6:
[----:B------:R-:W0:Y:S01]  /*9ad0*/  LDCU UR4, c[0x0][0x390] ;  /* 0x00007200ff0477ac */ /* 0x000e220008000800 */
[----:B------:R-:W-:-:S05]  /*9ae0*/  VIADD R3, R3, 0x1 ;  /* 0x0000000103037836 */ /* 0x000fca0000000000 */
[----:B0-----:R-:W-:-:S13]  /*9af0*/  ISETP.NE.AND P0, PT, R3, UR4, PT ;  /* 0x0000000403007c0c */ /* 0x001fda000bf05270 */
[----:B------:R-:W-:Y:S05]  /*9b00*/  @P0 BRA `(.L_x_140) ;  /* 0xffffff6800580947 */ /* 0x000fea000383ffff */
.L_x_5:
[----:B------:R-:W-:Y:S05]  /*9b10*/  BSYNC.RECONVERGENT B1 ;  /* 0x0000000000017941 */ /* 0x000fea0003800200 */
.L_x_4:
[----:B------:R-:W-:-:S04]  /*9b20*/  MOV R0, 0x8 ;  /* 0x0000000800007802 */ /* 0x000fc80000000f00 */
[----:B------:R0:W0:Y:S03]  /*9b30*/  LDC.64 R2, c[0x4][R0] ;  /* 0x0100000000027b82 */ /* 0x0000260000000a00 */
[----:B-12-4-:R-:W-:-:S07]  /*9b40*/  LEPC R20, `(.L_x_141) ;  /* 0x000000001014794e */ /* 0x016fce0000000000 */
[----:B0--3-5:R-:W-:Y:S05]  /*9b50*/  CALL.ABS.NOINC R2 ;  /* 0x0000000002007343 */ /* 0x029fea0003c00000 */
.L_x_141:
[----:B------:R-:W-:Y:S05]  /*9b60*/  EXIT ;  /* 0x000000000000794d */ /* 0x000fea0003800000 */
        .weak           $__internal_0_$__cuda_sm20_dblrcp_rn_slowpath_v3
        .type           $__internal_0_$__cuda_sm20_dblrcp_rn_slowpath_v3,@function
        .size           $__internal_0_$__cuda_sm20_dblrcp_rn_slowpath_v3,($__internal_1_$__cuda_sm20_rcp_rn_f32_slowpath - $__internal_0_$__cuda_sm20_dblrcp_rn_slowpath_v3)
$__internal_0_$__cuda_sm20_dblrcp_rn_slowpath_v3:
[----:B------:R-:W-:Y:S01]  /*9b70*/  DSETP.GTU.AND P2, PT, |R38|, +INF , PT ;  /* 0x7ff000002600742a */ /* 0x000fe20003f4c200 */
[----:B------:R-:W-:-:S13]  /*9b80*/  BSSY.RECONVERGENT B5, `(.L_x_142) ;  /* 0x0000024000057945 */ /* 0x000fda0003800200 */
[----:B------:R-:W-:Y:S05]  /*9b90*/  @P2 BRA `(.L_x_143) ;  /* 0x0000000000802947 */ /* 0x000fea0003800000 */
[----:B------:R-:W-:-:S05]  /*9ba0*/  LOP3.LUT R41, R39, 0x7fffffff, RZ, 0xc0, !PT ;  /* 0x7fffffff27297812 */ /* 0x000fca00078ec0ff */
[----:B------:R-:W-:-:S05]  /*9bb0*/  VIADD R40, R41, 0xffffffff ;  /* 0xffffffff29287836 */ /* 0x000fca0000000000 */
[----:B------:R-:W-:-:S13]  /*9bc0*/  ISETP.GE.U32.AND P2, PT, R40, 0x7fefffff, PT ;  /* 0x7fefffff2800780c */ /* 0x000fda0003f46070 */
[----:B------:R-:W-:Y:S02]  /*9bd0*/  @P2 LOP3.LUT R43, R39, 0x7ff00000, RZ, 0x3c, !PT ;  /* 0x7ff00000272b2812 */ /* 0x000fe400078e3cff */
[----:B------:R-:W-:Y:S01]  /*9be0*/  @P2 MOV R42, RZ ;  /* 0x000000ff002a2202 */ /* 0x000fe20000000f00 */
[----:B------:R-:W-:Y:S06]  /*9bf0*/  @P2 BRA `(.L_x_144) ;  /* 0x0000000000702947 */ /* 0x000fec0003800000 */
[----:B------:R-:W-:-:S13]  /*9c00*/  ISETP.GE.U32.AND P2, PT, R41, 0x1000001, PT ;  /* 0x010000012900780c */ /* 0x000fda0003f46070 */
[----:B------:R-:W-:Y:S05]  /*9c10*/  @!P2 BRA `(.L_x_145) ;  /* 0x000000000038a947 */ /* 0x000fea0003800000 */
[----:B------:R-:W-:Y:S01]  /*9c20*/  VIADD R41, R39, 0xc0200000 ;  /* 0xc020000027297836 */ /* 0x000fe20000000000 */
[----:B------:R-:W-:Y:S01]  /*9c30*/  MOV R42, R45 ;  /* 0x0000002d002a7202 */ /* 0x000fe20000000f00 */
[----:B------:R-:W-:Y:S02]  /*9c40*/  IMAD.MOV.U32 R40, RZ, RZ, R38 ;  /* 0x000000ffff287224 */ /* 0x000fe400078e0026 */
[----:B------:R-:W0:Y:S04]  /*9c50*/  MUFU.RCP64H R43, R41 ;  /* 0x00000029002b7308 */ /* 0x000e280000001800 */
[----:B0-----:R-:W-:-:S08]  /*9c60*/  DFMA R44, -R40, R42, 1 ;  /* 0x3ff00000282c742b */ /* 0x001fd0000000012a */
[----:B------:R-:W-:-:S08]  /*9c70*/  DFMA R44, R44, R44, R44 ;  /* 0x0000002c2c2c722b */ /* 0x000fd0000000002c */
[----:B------:R-:W-:-:S08]  /*9c80*/  DFMA R44, R42, R44, R42 ;  /* 0x0000002c2a2c722b */ /* 0x000fd0000000002a */
[----:B------:R-:W-:-:S08]  /*9c90*/  DFMA R42, -R40, R44, 1 ;  /* 0x3ff00000282a742b */ /* 0x000fd0000000012c */
[----:B------:R-:W-:-:S08]  /*9ca0*/  DFMA R42, R44, R42, R44 ;  /* 0x0000002a2c2a722b */ /* 0x000fd0000000002c */
[----:B------:R-:W-:-:S08]  /*9cb0*/  DMUL R42, R42, 2.2250738585072013831e-308 ;  /* 0x001000002a2a7828 */ /* 0x000fd00000000000 */
[----:B------:R-:W-:-:S08]  /*9cc0*/  DFMA R38, -R38, R42, 1 ;  /* 0x3ff000002626742b */ /* 0x000fd0000000012a */
[----:B------:R-:W-:-:S08]  /*9cd0*/  DFMA R38, R38, R38, R38 ;  /* 0x000000262626722b */ /* 0x000fd00000000026 */
[----:B------:R-:W-:Y:S01]  /*9ce0*/  DFMA R42, R42, R38, R42 ;  /* 0x000000262a2a722b */ /* 0x000fe2000000002a */
[----:B------:R-:W-:Y:S10]  /*9cf0*/  BRA `(.L_x_144) ;  /* 0x0000000000307947 */ /* 0x000ff40003800000 */
.L_x_145:
[----:B------:R-:W-:Y:S01]  /*9d00*/  DMUL R38, R38, 8.11296384146066816958e+31 ;  /* 0x4690000026267828 */ /* 0x000fe20000000000 */
[----:B------:R-:W-:-:S05]  /*9d10*/  IMAD.MOV.U32 R40, RZ, RZ, R45 ;  /* 0x000000ffff287224 */ /* 0x000fca00078e002d */
[----:B------:R-:W0:Y:S02]  /*9d20*/  MUFU.RCP64H R41, R39 ;  /* 0x0000002700297308 */ /* 0x000e240000001800 */
[----:B0-----:R-:W-:-:S08]  /*9d30*/  DFMA R42, -R38, R40, 1 ;  /* 0x3ff00000262a742b */ /* 0x001fd00000000128 */
[----:B------:R-:W-:-:S08]  /*9d40*/  DFMA R42, R42, R42, R42 ;  /* 0x0000002a2a2a722b */ /* 0x000fd0000000002a */
[----:B------:R-:W-:-:S08]  /*9d50*/  DFMA R42, R40, R42, R40 ;  /* 0x0000002a282a722b */ /* 0x000fd00000000028 */
[----:B------:R-:W-:-:S08]  /*9d60*/  DFMA R40, -R38, R42, 1 ;  /* 0x3ff000002628742b */ /* 0x000fd0000000012a */
[----:B------:R-:W-:-:S08]  /*9d70*/  DFMA R40, R42, R40, R42 ;  /* 0x000000282a28722b */ /* 0x000fd0000000002a */
[----:B------:R-:W-:Y:S01]  /*9d80*/  DMUL R42, R40, 8.11296384146066816958e+31 ;  /* 0x46900000282a7828 */ /* 0x000fe20000000000 */
[----:B------:R-:W-:Y:S10]  /*9d90*/  BRA `(.L_x_144) ;  /* 0x0000000000087947 */ /* 0x000ff40003800000 */
.L_x_143:
[----:B------:R-:W-:Y:S01]  /*9da0*/  LOP3.LUT R43, R39, 0x80000, RZ, 0xfc, !PT ;  /* 0x00080000272b7812 */ /* 0x000fe200078efcff */
[----:B------:R-:W-:-:S07]  /*9db0*/  IMAD.MOV.U32 R42, RZ, RZ, R38 ;  /* 0x000000ffff2a7224 */ /* 0x000fce00078e0026 */
.L_x_144:
[----:B------:R-:W-:Y:S05]  /*9dc0*/  BSYNC.RECONVERGENT B5 ;  /* 0x0000000000057941 */ /* 0x000fea0003800200 */
.L_x_142:
[----:B------:R-:W-:Y:S01]  /*9dd0*/  MOV R38, R0 ;  /* 0x0000000000267202 */ /* 0x000fe20000000f00 */
[----:B------:R-:W-:-:S04]  /*9de0*/  IMAD.MOV.U32 R39, RZ, RZ, 0x0 ;  /* 0x00000000ff277424 */ /* 0x000fc800078e00ff */
[----:B------:R-:W-:Y:S05]  /*9df0*/  RET.REL.NODEC R38 `(_Z6updatePfS_iPA2_fiiS_fff) ;  /* 0xffffff6026807950 */ /* 0x000fea0003c3ffff */
        .weak           $__internal_1_$__cuda_sm20_rcp_rn_f32_slowpath
        .type           $__internal_1_$__cuda_sm20_rcp_rn_f32_slowpath,@function
        .size           $__internal_1_$__cuda_sm20_rcp_rn_f32_slowpath,($__internal_2_$__cuda_sm20_sqrt_rn_f32_slowpath - $__internal_1_$__cuda_sm20_rcp_rn_f32_slowpath)
$__internal_1_$__cuda_sm20_rcp_rn_f32_slowpath:
[----:B------:R-:W-:Y:S01]  /*9e00*/  IMAD.SHL.U32 R0, R10, 0x2, RZ ;  /* 0x000000020a007824 */ /* 0x000fe200078e00ff */
[----:B------:R-:W-:Y:S04]  /*9e10*/  BSSY.RECONVERGENT B5, `(.L_x_146) ;  /* 0x0000031000057945 */ /* 0x000fe80003800200 */
[----:B------:R-:W-:Y:S02]  /*9e20*/  SHF.R.U32.HI R54, RZ, 0x18, R0 ;  /* 0x00000018ff367819 */ /* 0x000fe40000011600 */
[----:B------:R-:W-:Y:S02]  /*9e30*/  MOV R0, R10 ;  /* 0x0000000a00007202 */ /* 0x000fe40000000f00 */
[----:B------:R-:W-:-:S13]  /*9e40*/  ISETP.NE.U32.AND P0, PT, R54, RZ, PT ;  /* 0x000000ff3600720c */ /* 0x000fda0003f05070 */
[----:B------:R-:W-:Y:S05]  /*9e50*/  @P0 BRA `(.L_x_147) ;  /* 0x0000000000280947 */ /* 0x000fea0003800000 */
[----:B------:R-:W-:-:S05]  /*9e60*/  IMAD.SHL.U32 R10, R0, 0x2, RZ ;  /* 0x00000002000a7824 */ /* 0x000fca00078e00ff */
[----:B------:R-:W-:-:S13]  /*9e70*/  ISETP.NE.AND P0, PT, R10, RZ, PT ;  /* 0x000000ff0a00720c */ /* 0x000fda0003f05270 */
[----:B------:R-:W-:Y:S01]  /*9e80*/  @P0 FFMA R51, R0, 1.84467440737095516160e+19, RZ ;  /* 0x5f80000000330823 */ /* 0x000fe200000000ff */
[----:B------:R-:W-:Y:S08]  /*9e90*/  @!P0 MUFU.RCP R37, R0 ;  /* 0x0000000000258308 */ /* 0x000ff00000001000 */
[----:B------:R-:W0:Y:S02]  /*9ea0*/  @P0 MUFU.RCP R10, R51 ;  /* 0x00000033000a0308 */ /* 0x000e240000001000 */
[----:B0-----:R-:W-:-:S04]  /*9eb0*/  @P0 FFMA R52, R51, R10, -1 ;  /* 0xbf80000033340423 */ /* 0x001fc8000000000a */
[----:B------:R-:W-:-:S04]  /*9ec0*/  @P0 FADD.FTZ R53, -R52, -RZ ;  /* 0x800000ff34350221 */ /* 0x000fc80000010100 */
[----:B------:R-:W-:-:S04]  /*9ed0*/  @P0 FFMA R10, R10, R53, R10 ;  /* 0x000000350a0a0223 */ /* 0x000fc8000000000a */
[----:B------:R-:W-:Y:S01]  /*9ee0*/  @P0 FFMA R37, R10, 1.84467440737095516160e+19, RZ ;  /* 0x5f8000000a250823 */ /* 0x000fe200000000ff */
[----:B------:R-:W-:Y:S06]  /*9ef0*/  BRA `(.L_x_148) ;  /* 0x0000000000887947 */ /* 0x000fec0003800000 */
.L_x_147:
[----:B------:R-:W-:-:S05]  /*9f00*/  VIADD R53, R54, 0xffffff03 ;  /* 0xffffff0336357836 */ /* 0x000fca0000000000 */
[----:B------:R-:W-:-:S13]  /*9f10*/  ISETP.GT.U32.AND P0, PT, R53, 0x1, PT ;  /* 0x000000013500780c */ /* 0x000fda0003f04070 */
[----:B------:R-:W-:Y:S05]  /*9f20*/  @P0 BRA `(.L_x_149) ;  /* 0x0000000000780947 */ /* 0x000fea0003800000 */
[----:B------:R-:W-:Y:S01]  /*9f30*/  LOP3.LUT R10, R0, 0x7fffff, RZ, 0xc0, !PT ;  /* 0x007fffff000a7812 */ /* 0x000fe200078ec0ff */
[----:B------:R-:W-:-:S03]  /*9f40*/  VIADD R54, R54, 0xffffff04 ;  /* 0xffffff0436367836 */ /* 0x000fc60000000000 */
[----:B------:R-:W-:-:S04]  /*9f50*/  LOP3.LUT R10, R10, 0x3f800000, RZ, 0xfc, !PT ;  /* 0x3f8000000a0a7812 */ /* 0x000fc800078efcff */
[----:B------:R-:W0:Y:S02]  /*9f60*/  MUFU.RCP R37, R10 ;  /* 0x0000000a00257308 */ /* 0x000e240000001000 */
[----:B0-----:R-:W-:-:S04]  /*9f70*/  FFMA R51, R10, R37, -1 ;  /* 0xbf8000000a337423 */ /* 0x001fc80000000025 */
[----:B------:R-:W-:-:S04]  /*9f80*/  FADD.FTZ R52, -R51, -RZ ;  /* 0x800000ff33347221 */ /* 0x000fc80000010100 */
[CCC-:B------:R-:W-:Y:S01]  /*9f90*/  FFMA.RM R51, R37.reuse, R52.reuse, R37.reuse ;  /* 0x0000003425337223 */ /* 0x1c0fe20000004025 */
[----:B------:R-:W-:-:S05]  /*9fa0*/  FFMA.RP R52, R37, R52, R37 ;  /* 0x0000003425347223 */ /* 0x000fca0000008025 */
[C---:B------:R-:W-:Y:S01]  /*9fb0*/  FSETP.NEU.FTZ.AND P0, PT, R51.reuse, R52, PT ;  /* 0x000000343300720b */ /* 0x040fe20003f1d000 */
[----:B------:R-:W-:Y:S01]  /*9fc0*/  HFMA2 R52, -RZ, RZ, 0, 1.78813934326171875e-07 ;  /* 0x00000003ff347431 */ /* 0x000fe200000001ff */
[----:B------:R-:W-:Y:S02]  /*9fd0*/  LOP3.LUT R51, R51, 0x7fffff, RZ, 0xc0, !PT ;  /* 0x007fffff33337812 */ /* 0x000fe400078ec0ff */
[----:B------:R-:W-:Y:S02]  /*9fe0*/  SEL R10, RZ, 0xffffffff, !P0 ;  /* 0xffffffffff0a7807 */ /* 0x000fe40004000000 */
[----:B------:R-:W-:-:S03]  /*9ff0*/  LOP3.LUT R51, R51, 0x800000, RZ, 0xfc, !PT ;  /* 0x0080000033337812 */ /* 0x000fc600078efcff */
[----:B------:R-:W-:Y:S01]  /*a000*/  IMAD.MOV R10, RZ, RZ, -R10 ;  /* 0x000000ffff0a7224 */ /* 0x000fe200078e0a0a */
[--C-:B------:R-:W-:Y:S02]  /*a010*/  SHF.R.U32.HI R37, RZ, R54, R51.reuse ;  /* 0x00000036ff257219 */ /* 0x100fe40000011633 */
[-C--:B------:R-:W-:Y:S02]  /*a020*/  SHF.L.U32 R52, R52, R53.reuse, RZ ;  /* 0x0000003534347219 */ /* 0x080fe400000006ff */
[----:B------:R-:W-:Y:S02]  /*a030*/  LOP3.LUT P1, RZ, R10, R53, R51, 0xf8, !PT ;  /* 0x000000350aff7212 */ /* 0x000fe4000782f833 */
[----:B------:R-:W-:-:S04]  /*a040*/  LOP3.LUT R52, R52, R51, RZ, 0xc0, !PT ;  /* 0x0000003334347212 */ /* 0x000fc800078ec0ff */
[----:B------:R-:W-:-:S04]  /*a050*/  SHF.R.U32.HI R52, RZ, R53, R52 ;  /* 0x00000035ff347219 */ /* 0x000fc80000011634 */
[C---:B------:R-:W-:Y:S02]  /*a060*/  LOP3.LUT P0, RZ, R52.reuse, 0x1, RZ, 0xc0, !PT ;  /* 0x0000000134ff7812 */ /* 0x040fe4000780c0ff */
[----:B------:R-:W-:-:S04]  /*a070*/  LOP3.LUT P2, RZ, R52, 0x2, RZ, 0xc0, !PT ;  /* 0x0000000234ff7812 */ /* 0x000fc8000784c0ff */
[----:B------:R-:W-:Y:S02]  /*a080*/  PLOP3.LUT P0, PT, P0, P1, P2, 0xe0, 0x0 ;  /* 0x000000000000781c */ /* 0x000fe40000703c20 */
[----:B------:R-:W-:Y:S02]  /*a090*/  LOP3.LUT P1, RZ, R0, 0x7fffff, RZ, 0xc0, !PT ;  /* 0x007fffff00ff7812 */ /* 0x000fe4000782c0ff */
[----:B------:R-:W-:-:S04]  /*a0a0*/  SEL R10, RZ, 0x1, !P0 ;  /* 0x00000001ff0a7807 */ /* 0x000fc80004000000 */
[----:B------:R-:W-:-:S04]  /*a0b0*/  IADD3 R10, PT, PT, -R10, RZ, RZ ;  /* 0x000000ff0a0a7210 */ /* 0x000fc80007ffe1ff */
[----:B------:R-:W-:-:S13]  /*a0c0*/  ISETP.GE.AND P0, PT, R10, RZ, PT ;  /* 0x000000ff0a00720c */ /* 0x000fda0003f06270 */
[----:B------:R-:W-:-:S04]  /*a0d0*/  @!P0 VIADD R37, R37, 0x1 ;  /* 0x0000000125258836 */ /* 0x000fc80000000000 */
[----:B------:R-:W-:-:S05]  /*a0e0*/  @!P1 IMAD.SHL.U32 R37, R37, 0x2, RZ ;  /* 0x0000000225259824 */ /* 0x000fca00078e00ff */
[----:B------:R-:W-:Y:S01]  /*a0f0*/  LOP3.LUT R37, R37, 0x80000000, R0, 0xf8, !PT ;  /* 0x8000000025257812 */ /* 0x000fe200078ef800 */
[----:B------:R-:W-:Y:S06]  /*a100*/  BRA `(.L_x_148) ;  /* 0x0000000000047947 */ /* 0x000fec0003800000 */
.L_x_149:
[----:B------:R0:W1:Y:S02]  /*a110*/  MUFU.RCP R37, R0 ;  /* 0x0000000000257308 */ /* 0x0000640000001000 */
.L_x_148:
[----:B------:R-:W-:Y:S05]  /*a120*/  BSYNC.RECONVERGENT B5 ;  /* 0x0000000000057941 */ /* 0x000fea0003800200 */
.L_x_146:
[----:B01----:R-:W-:Y:S01]  /*a130*/  MOV R0, R37 ;  /* 0x0000002500007202 */ /* 0x003fe20000000f00 */
[----:B------:R-:W-:-:S04]  /*a140*/  IMAD.MOV.U32 R37, RZ, RZ, 0x0 ;  /* 0x00000000ff257424 */ /* 0x000fc800078e00ff */
[----:B------:R-:W-:Y:S05]  /*a150*/  RET.REL.NODEC R36 `(_Z6updatePfS_iPA2_fiiS_fff) ;  /* 0xffffff5c24a87950 */ /* 0x000fea0003c3ffff */
        .weak           $__internal_2_$__cuda_sm20_sqrt_rn_f32_slowpath
        .type           $__internal_2_$__cuda_sm20_sqrt_rn_f32_slowpath,@function
        .size           $__internal_2_$__cuda_sm20_sqrt_rn_f32_slowpath,($__internal_3_$__cuda_sm3x_div_rn_noftz_f32_slowpath - $__internal_2_$__cuda_sm20_sqrt_rn_f32_slowpath)
$__internal_2_$__cuda_sm20_sqrt_rn_f32_slowpath:
[----:B------:R-:W-:-:S13]  /*a160*/  LOP3.LUT P2, RZ, R0, 0x7fffffff, RZ, 0xc0, !PT ;  /* 0x7fffffff00ff7812 */ /* 0x000fda000784c0ff */
[----:B------:R-:W-:Y:S01]  /*a170*/  @!P2 IMAD.MOV.U32 R42, RZ, RZ, R0 ;  /* 0x000000ffff2aa224 */ /* 0x000fe200078e0000 */
[----:B------:R-:W-:Y:S06]  /*a180*/  @!P2 BRA `(.L_x_150) ;  /* 0x000000000040a947 */ /* 0x000fec0003800000 */
[----:B------:R-:W-:-:S13]  /*a190*/  FSETP.GEU.FTZ.AND P2, PT, R0, RZ, PT ;  /* 0x000000ff0000720b */ /* 0x000fda0003f5e000 */
[----:B------:R-:W-:Y:S01]  /*a1a0*/  @!P2 MOV R42, 0x7fffffff ;  /* 0x7fffffff002aa802 */ /* 0x000fe20000000f00 */
[----:B------:R-:W-:Y:S06]  /*a1b0*/  @!P2 BRA `(.L_x_150) ;  /* 0x000000000034a947 */ /* 0x000fec0003800000 */
[----:B------:R-:W-:-:S13]  /*a1c0*/  FSETP.GTU.FTZ.AND P2, PT, |R0|, +INF , PT ;  /* 0x7f8000000000780b */ /* 0x000fda0003f5c200 */
[----:B------:R-:W-:Y:S01]  /*a1d0*/  @P2 FADD.FTZ R42, R0, 1 ;  /* 0x3f800000002a2421 */ /* 0x000fe20000010000 */
[----:B------:R-:W-:Y:S06]  /*a1e0*/  @P2 BRA `(.L_x_150) ;  /* 0x0000000000282947 */ /* 0x000fec0003800000 */
[----:B------:R-:W-:-:S13]  /*a1f0*/  FSETP.NEU.FTZ.AND P2, PT, |R0|, +INF , PT ;  /* 0x7f8000000000780b */ /* 0x000fda0003f5d200 */
[----:B------:R-:W-:-:S04]  /*a200*/  @P2 FFMA R44, R0, 1.84467440737095516160e+19, RZ ;  /* 0x5f800000002c2823 */ /* 0x000fc800000000ff */
[----:B------:R-:W0:Y:S02]  /*a210*/  @P2 MUFU.RSQ R43, R44 ;  /* 0x0000002c002b2308 */ /* 0x000e240000001400 */
[----:B0-----:R-:W-:Y:S01]  /*a220*/  @P2 FMUL.FTZ R39, R44, R43 ;  /* 0x0000002b2c272220 */ /* 0x001fe20000410000 */
[----:B------:R-:W-:-:S03]  /*a230*/  @P2 FMUL.FTZ R40, R43, 0.5 ;  /* 0x3f0000002b282820 */ /* 0x000fc60000410000 */
[----:B------:R-:W-:-:S04]  /*a240*/  @P2 FADD.FTZ R42, -R39, -RZ ;  /* 0x800000ff272a2221 */ /* 0x000fc80000010100 */
[----:B------:R-:W-:Y:S01]  /*a250*/  @P2 FFMA R48, R39, R42, R44 ;  /* 0x0000002a27302223 */ /* 0x000fe2000000002c */
[----:B------:R-:W-:-:S03]  /*a260*/  @!P2 IMAD.MOV.U32 R42, RZ, RZ, R0 ;  /* 0x000000ffff2aa224 */ /* 0x000fc600078e0000 */
[----:B------:R-:W-:-:S04]  /*a270*/  @P2 FFMA R40, R48, R40, R39 ;  /* 0x0000002830282223 */ /* 0x000fc80000000027 */
[----:B------:R-:W-:-:S07]  /*a280*/  @P2 FMUL.FTZ R42, R40, 2.3283064365386962891e-10 ;  /* 0x2f800000282a2820 */ /* 0x000fce0000410000 */
.L_x_150:
[----:B------:R-:W-:-:S04]  /*a290*/  IMAD.MOV.U32 R39, RZ, RZ, 0x0 ;  /* 0x00000000ff277424 */ /* 0x000fc800078e00ff */
[----:B------:R-:W-:Y:S05]  /*a2a0*/  RET.REL.NODEC R38 `(_Z6updatePfS_iPA2_fiiS_fff) ;  /* 0xffffff5c26547950 */ /* 0x000fea0003c3ffff */
        .weak           $__internal_3_$__cuda_sm3x_div_rn_noftz_f32_slowpath
        .type           $__internal_3_$__cuda_sm3x_div_rn_noftz_f32_slowpath,@function
        .size           $__internal_3_$__cuda_sm3x_div_rn_noftz_f32_slowpath,(.L_x_166 - $__internal_3_$__cuda_sm3x_div_rn_noftz_f32_slowpath)
$__internal_3_$__cuda_sm3x_div_rn_noftz_f32_slowpath:
[----:B------:R-:W-:Y:S01]  /*a2b0*/  SHF.R.U32.HI R11, RZ, 0x17, R21 ;  /* 0x00000017ff0b7819 */ /* 0x000fe20000011615 */
[----:B------:R-:W-:Y:S01]  /*a2c0*/  BSSY.RECONVERGENT B5, `(.L_x_151) ;  /* 0x0000064000057945 */ /* 0x000fe20003800200 */
[----:B------:R-:W-:Y:S02]  /*a2d0*/  SHF.R.U32.HI R0, RZ, 0x17, R10 ;  /* 0x00000017ff007819 */ /* 0x000fe4000001160a */
[----:B------:R-:W-:Y:S02]  /*a2e0*/  LOP3.LUT R36, R11, 0xff, RZ, 0xc0, !PT ;  /* 0x000000ff0b247812 */ /* 0x000fe400078ec0ff */
[----:B------:R-:W-:Y:S02]  /*a2f0*/  LOP3.LUT R34, R0, 0xff, RZ, 0xc0, !PT ;  /* 0x000000ff00227812 */ /* 0x000fe400078ec0ff */
[----:B------:R-:W-:-:S03]  /*a300*/  IADD3 R33, PT, PT, R36, -0x1, RZ ;  /* 0xffffffff24217810 */ /* 0x000fc60007ffe0ff */
[----:B------:R-:W-:Y:S01]  /*a310*/  VIADD R32, R34, 0xffffffff ;  /* 0xffffffff22207836 */ /* 0x000fe20000000000 */
[----:B------:R-:W-:-:S04]  /*a320*/  ISETP.GT.U32.AND P0, PT, R33, 0xfd, PT ;  /* 0x000000fd2100780c */ /* 0x000fc80003f04070 */
[----:B------:R-:W-:-:S13]  /*a330*/  ISETP.GT.U32.OR P0, PT, R32, 0xfd, P0 ;  /* 0x000000fd2000780c */ /* 0x000fda0000704470 */
[----:B------:R-:W-:Y:S01]  /*a340*/  @!P0 IMAD.MOV.U32 R14, RZ, RZ, RZ ;  /* 0x000000ffff0e8224 */ /* 0x000fe200078e00ff */
[----:B------:R-:W-:Y:S06]  /*a350*/  @!P0 BRA `(.L_x_152) ;  /* 0x0000000000648947 */ /* 0x000fec0003800000 */
[----:B------:R-:W-:Y:S01]  /*a360*/  FSETP.GTU.FTZ.AND P0, PT, |R10|, +INF , PT ;  /* 0x7f8000000a00780b */ /* 0x000fe20003f1c200 */
[----:B------:R-:W-:Y:S01]  /*a370*/  IMAD.MOV.U32 R11, RZ, RZ, R21 ;  /* 0x000000ffff0b7224 */ /* 0x000fe200078e0015 */
[----:B------:R-:W-:Y:S02]  /*a380*/  FSETP.GTU.FTZ.AND P1, PT, |R21|, +INF , PT ;  /* 0x7f8000001500780b */ /* 0x000fe40003f3c200 */
[----:B------:R-:W-:Y:S02]  /*a390*/  MOV R0, R10 ;  /* 0x0000000a00007202 */ /* 0x000fe40000000f00 */
[----:B------:R-:W-:-:S13]  /*a3a0*/  PLOP3.LUT P0, PT, P0, P1, PT, 0xf8, 0x8f ;  /* 0x00000000008f781c */ /* 0x000fda0000703f70 */
[----:B------:R-:W-:Y:S05]  /*a3b0*/  @P0 BRA `(.L_x_153) ;  /* 0x00000004004c0947 */ /* 0x000fea0003800000 */
[----:B------:R-:W-:-:S13]  /*a3c0*/  LOP3.LUT P0, RZ, R21, 0x7fffffff, R10, 0xc8, !PT ;  /* 0x7fffffff15ff7812 */ /* 0x000fda000780c80a */
[----:B------:R-:W-:Y:S05]  /*a3d0*/  @!P0 BRA `(.L_x_154) ;  /* 0x00000004003c8947 */ /* 0x000fea0003800000 */
[C---:B------:R-:W-:Y:S02]  /*a3e0*/  FSETP.NEU.FTZ.AND P1, PT, |R0|.reuse, +INF , PT ;  /* 0x7f8000000000780b */ /* 0x040fe40003f3d200 */
[----:B------:R-:W-:Y:S02]  /*a3f0*/  FSETP.NEU.FTZ.AND P2, PT, |R11|, +INF , PT ;  /* 0x7f8000000b00780b */ /* 0x000fe40003f5d200 */
[----:B------:R-:W-:-:S11]  /*a400*/  FSETP.NEU.FTZ.AND P0, PT, |R0|, +INF , PT ;  /* 0x7f8000000000780b */ /* 0x000fd60003f1d200 */
[----:B------:R-:W-:Y:S05]  /*a410*/  @!P2 BRA !P1, `(.L_x_154) ;  /* 0x00000004002ca947 */ /* 0x000fea0004800000 */
[----:B------:R-:W-:-:S04]  /*a420*/  LOP3.LUT P1, RZ, R10, 0x7fffffff, RZ, 0xc0, !PT ;  /* 0x7fffffff0aff7812 */ /* 0x000fc8000782c0ff */
[----:B------:R-:W-:-:S13]  /*a430*/  PLOP3.LUT P1, PT, P2, P1, PT, 0x2f, 0xf2 ;  /* 0x0000000000f2781c */ /* 0x000fda0001722577 */
[----:B------:R-:W-:Y:S05]  /*a440*/  @P1 BRA `(.L_x_155) ;  /* 0x0000000400181947 */ /* 0x000fea0003800000 */
[----:B------:R-:W-:-:S04]  /*a450*/  LOP3.LUT P1, RZ, R21, 0x7fffffff, RZ, 0xc0, !PT ;  /* 0x7fffffff15ff7812 */ /* 0x000fc8000782c0ff */
[----:B------:R-:W-:-:S13]  /*a460*/  PLOP3.LUT P0, PT, P0, P1, PT, 0x2f, 0xf2 ;  /* 0x0000000000f2781c */ /* 0x000fda0000702577 */
[----:B------:R-:W-:Y:S05]  /*a470*/  @P0 BRA `(.L_x_156) ;  /* 0x0000000400000947 */ /* 0x000fea0003800000 */
[----:B------:R-:W-:Y:S02]  /*a480*/  ISETP.GE.AND P0, PT, R32, RZ, PT ;  /* 0x000000ff2000720c */ /* 0x000fe40003f06270 */
[----:B------:R-:W-:-:S11]  /*a490*/  ISETP.GE.AND P1, PT, R33, RZ, PT ;  /* 0x000000ff2100720c */ /* 0x000fd60003f26270 */
[----:B------:R-:W-:Y:S01]  /*a4a0*/  @P0 IMAD.MOV.U32 R14, RZ, RZ, RZ ;  /* 0x000000ffff0e0224 */ /* 0x000fe200078e00ff */
[----:B------:R-:W-:Y:S01]  /*a4b0*/  @!P0 MOV R14, 0xffffffc0 ;  /* 0xffffffc0000e8802 */ /* 0x000fe20000000f00 */
[----:B------:R-:W-:Y:S01]  /*a4c0*/  @!P0 FFMA R10, R0, 1.84467440737095516160e+19, RZ ;  /* 0x5f800000000a8823 */ /* 0x000fe200000000ff */
[----:B------:R-:W-:-:S03]  /*a4d0*/  @!P1 FFMA R21, R11, 1.84467440737095516160e+19, RZ ;  /* 0x5f8000000b159823 */ /* 0x000fc600000000ff */
[----:B------:R-:W-:-:S07]  /*a4e0*/  @!P1 VIADD R14, R14, 0x40 ;  /* 0x000000400e0e9836 */ /* 0x000fce0000000000 */
.L_x_152:
[----:B------:R-:W-:Y:S01]  /*a4f0*/  LEA R0, R36, 0xc0800000, 0x17 ;  /* 0xc080000024007811 */ /* 0x000fe200078eb8ff */
[----:B------:R-:W-:Y:S01]  /*a500*/  BSSY.RECONVERGENT B6, `(.L_x_157) ;  /* 0x0000036000067945 */ /* 0x000fe20003800200 */
[----:B------:R-:W-:-:S03]  /*a510*/  IADD3 R11, PT, PT, R34, -0x7f, RZ ;  /* 0xffffff81220b7810 */ /* 0x000fc60007ffe0ff */
[----:B------:R-:W-:Y:S02]  /*a520*/  IMAD.IADD R21, R21, 0x1, -R0 ;  /* 0x0000000115157824 */ /* 0x000fe400078e0a00 */
[C---:B------:R-:W-:Y:S01]  /*a530*/  IMAD R0, R11.reuse, -0x800000, R10 ;  /* 0xff8000000b007824 */ /* 0x040fe200078e020a */
[----:B------:R-:W-:Y:S01]  /*a540*/  IADD3 R11, PT, PT, R11, 0x7f, -R36 ;  /* 0x0000007f0b0b7810 */ /* 0x000fe20007ffe824 */
[----:B------:R-:W0:Y:S01]  /*a550*/  MUFU.RCP R32, R21 ;  /* 0x0000001500207308 */ /* 0x000e220000001000 */
[----:B------:R-:W-:-:S03]  /*a560*/  FADD.FTZ R33, -R21, -RZ ;  /* 0x800000ff15217221 */ /* 0x000fc60000010100 */
[----:B------:R-:W-:Y:S02]  /*a570*/  IMAD.IADD R11, R11, 0x1, R14 ;  /* 0x000000010b0b7824 */ /* 0x000fe400078e020e */
[----:B0-----:R-:W-:-:S04]  /*a580*/  FFMA R35, R32, R33, 1 ;  /* 0x3f80000020237423 */ /* 0x001fc80000000021 */
[----:B------:R-:W-:-:S04]  /*a590*/  FFMA R37, R32, R35, R32 ;  /* 0x0000002320257223 */ /* 0x000fc80000000020 */
[----:B------:R-:W-:-:S04]  /*a5a0*/  FFMA R10, R0, R37, RZ ;  /* 0x00000025000a7223 */ /* 0x000fc800000000ff */
[----:B------:R-:W-:-:S04]  /*a5b0*/  FFMA R35, R33, R10, R0 ;  /* 0x0000000a21237223 */ /* 0x000fc80000000000 */
[----:B------:R-:W-:-:S04]  /*a5c0*/  FFMA R32, R37, R35, R10 ;  /* 0x0000002325207223 */ /* 0x000fc8000000000a */
[----:B------:R-:W-:-:S04]  /*a5d0*/  FFMA R33, R33, R32, R0 ;  /* 0x0000002021217223 */ /* 0x000fc80000000000 */
[----:B------:R-:W-:-:S05]  /*a5e0*/  FFMA R10, R37, R33, R32 ;  /* 0x00000021250a7223 */ /* 0x000fca0000000020 */
[----:B------:R-:W-:-:S04]  /*a5f0*/  SHF.R.U32.HI R0, RZ, 0x17, R10 ;  /* 0x00000017ff007819 */ /* 0x000fc8000001160a */
[----:B------:R-:W-:-:S05]  /*a600*/  LOP3.LUT R0, R0, 0xff, RZ, 0xc0, !PT ;  /* 0x000000ff00007812 */ /* 0x000fca00078ec0ff */
[----:B------:R-:W-:-:S05]  /*a610*/  IMAD.IADD R34, R0, 0x1, R11 ;  /* 0x0000000100227824 */ /* 0x000fca00078e020b */
[----:B------:R-:W-:-:S04]  /*a620*/  IADD3 R0, PT, PT, R34, -0x1, RZ ;  /* 0xffffffff22007810 */ /* 0x000fc80007ffe0ff */
[----:B------:R-:W-:-:S13]  /*a630*/  ISETP.GE.U32.AND P0, PT, R0, 0xfe, PT ;  /* 0x000000fe0000780c */ /* 0x000fda0003f06070 */
[----:B------:R-:W-:Y:S05]  /*a640*/  @!P0 BRA `(.L_x_158) ;  /* 0x0000000000808947 */ /* 0x000fea0003800000 */
[----:B------:R-:W-:-:S13]  /*a650*/  ISETP.GT.AND P0, PT, R34, 0xfe, PT ;  /* 0x000000fe2200780c */ /* 0x000fda0003f04270 */
[----:B------:R-:W-:Y:S05]  /*a660*/  @P0 BRA `(.L_x_159) ;  /* 0x00000000006c0947 */ /* 0x000fea0003800000 */
[----:B------:R-:W-:-:S13]  /*a670*/  ISETP.GE.AND P0, PT, R34, 0x1, PT ;  /* 0x000000012200780c */ /* 0x000fda0003f06270 */
[----:B------:R-:W-:Y:S05]  /*a680*/  @P0 BRA `(.L_x_160) ;  /* 0x0000000000740947 */ /* 0x000fea0003800000 */
[----:B------:R-:W-:Y:S02]  /*a690*/  ISETP.GE.AND P0, PT, R34, -0x18, PT ;  /* 0xffffffe82200780c */ /* 0x000fe40003f06270 */
[----:B------:R-:W-:-:S11]  /*a6a0*/  LOP3.LUT R10, R10, 0x80000000, RZ, 0xc0, !PT ;  /* 0x800000000a0a7812 */ /* 0x000fd600078ec0ff */
[----:B------:R-:W-:Y:S05]  /*a6b0*/  @!P0 BRA `(.L_x_160) ;  /* 0x0000000000688947 */ /* 0x000fea0003800000 */
[CCC-:B------:R-:W-:Y:S01]  /*a6c0*/  FFMA.RZ R0, R37.reuse, R33.reuse, R32.reuse ;  /* 0x0000002125007223 */ /* 0x1c0fe2000000c020 */
[C---:B------:R-:W-:Y:S02]  /*a6d0*/  VIADD R21, R34.reuse, 0x20 ;  /* 0x0000002022157836 */ /* 0x040fe40000000000 */
[CCC-:B------:R-:W-:Y:S01]  /*a6e0*/  FFMA.RM R11, R37.reuse, R33.reuse, R32.reuse ;  /* 0x00000021250b7223 */ /* 0x1c0fe20000004020 */
[----:B------:R-:W-:Y:S02]  /*a6f0*/  ISETP.NE.AND P2, PT, R34, RZ, PT ;  /* 0x000000ff2200720c */ /* 0x000fe40003f45270 */
[----:B------:R-:W-:Y:S01]  /*a700*/  LOP3.LUT R14, R0, 0x7fffff, RZ, 0xc0, !PT ;  /* 0x007fffff000e7812 */ /* 0x000fe200078ec0ff */
[----:B------:R-:W-:Y:S01]  /*a710*/  FFMA.RP R0, R37, R33, R32 ;  /* 0x0000002125007223 */ /* 0x000fe20000008020 */
[----:B------:R-:W-:Y:S01]  /*a720*/  IMAD.MOV R32, RZ, RZ, -R34 ;  /* 0x000000ffff207224 */ /* 0x000fe200078e0a22 */
[----:B------:R-:W-:Y:S02]  /*a730*/  ISETP.NE.AND P1, PT, R34, RZ, PT ;  /* 0x000000ff2200720c */ /* 0x000fe40003f25270 */
[----:B------:R-:W-:-:S02]  /*a740*/  LOP3.LUT R14, R14, 0x800000, RZ, 0xfc, !PT ;  /* 0x008000000e0e7812 */ /* 0x000fc400078efcff */
[----:B------:R-:W-:Y:S02]  /*a750*/  FSETP.NEU.FTZ.AND P0, PT, R0, R11, PT ;  /* 0x0000000b0000720b */ /* 0x000fe40003f1d000 */
[----:B------:R-:W-:Y:S02]  /*a760*/  SHF.L.U32 R21, R14, R21, RZ ;  /* 0x000000150e157219 */ /* 0x000fe400000006ff */
[----:B------:R-:W-:Y:S02]  /*a770*/  SEL R11, R32, RZ, P2 ;  /* 0x000000ff200b7207 */ /* 0x000fe40001000000 */
[----:B------:R-:W-:Y:S02]  /*a780*/  ISETP.NE.AND P1, PT, R21, RZ, P1 ;  /* 0x000000ff1500720c */ /* 0x000fe40000f25270 */
[----:B------:R-:W-:Y:S02]  /*a790*/  SHF.R.U32.HI R11, RZ, R11, R14 ;  /* 0x0000000bff0b7219 */ /* 0x000fe4000001160e */
[----:B------:R-:W-:-:S02]  /*a7a0*/  PLOP3.LUT P0, PT, P0, P1, PT, 0xf8, 0x8f ;  /* 0x00000000008f781c */ /* 0x000fc40000703f70 */
[----:B------:R-:W-:Y:S02]  /*a7b0*/  SHF.R.U32.HI R21, RZ, 0x1, R11 ;  /* 0x00000001ff157819 */ /* 0x000fe4000001160b */
[----:B------:R-:W-:-:S04]  /*a7c0*/  SEL R0, RZ, 0x1, !P0 ;  /* 0x00000001ff007807 */ /* 0x000fc80004000000 */
[----:B------:R-:W-:-:S04]  /*a7d0*/  LOP3.LUT R0, R0, 0x1, R21, 0xf8, !PT ;  /* 0x0000000100007812 */ /* 0x000fc800078ef815 */
[----:B------:R-:W-:-:S04]  /*a7e0*/  LOP3.LUT R0, R0, R11, RZ, 0xc0, !PT ;  /* 0x0000000b00007212 */ /* 0x000fc800078ec0ff */
[----:B------:R-:W-:-:S04]  /*a7f0*/  IADD3 R21, PT, PT, R21, R0, RZ ;  /* 0x0000000015157210 */ /* 0x000fc80007ffe0ff */
[----:B------:R-:W-:Y:S01]  /*a800*/  LOP3.LUT R10, R21, R10, RZ, 0xfc, !PT ;  /* 0x0000000a150a7212 */ /* 0x000fe200078efcff */
[----:B------:R-:W-:Y:S06]  /*a810*/  BRA `(.L_x_160) ;  /* 0x0000000000107947 */ /* 0x000fec0003800000 */
.L_x_159:
[----:B------:R-:W-:-:S04]  /*a820*/  LOP3.LUT R10, R10, 0x80000000, RZ, 0xc0, !PT ;  /* 0x800000000a0a7812 */ /* 0x000fc800078ec0ff */
[----:B------:R-:W-:Y:S01]  /*a830*/  LOP3.LUT R10, R10, 0x7f800000, RZ, 0xfc, !PT ;  /* 0x7f8000000a0a7812 */ /* 0x000fe200078efcff */
[----:B------:R-:W-:Y:S06]  /*a840*/  BRA `(.L_x_160) ;  /* 0x0000000000047947 */ /* 0x000fec0003800000 */
.L_x_158:
[----:B------:R-:W-:-:S07]  /*a850*/  IMAD R10, R11, 0x800000, R10 ;  /* 0x008000000b0a7824 */ /* 0x000fce00078e020a */
.L_x_160:
[----:B------:R-:W-:Y:S05]  /*a860*/  BSYNC.RECONVERGENT B6 ;  /* 0x0000000000067941 */ /* 0x000fea0003800200 */
.L_x_157:
[----:B------:R-:W-:Y:S05]  /*a870*/  BRA `(.L_x_161) ;  /* 0x0000000000207947 */ /* 0x000fea0003800000 */
.L_x_156:
[----:B------:R-:W-:-:S04]  /*a880*/  LOP3.LUT R10, R21, 0x80000000, R10, 0x48, !PT ;  /* 0x80000000150a7812 */ /* 0x000fc800078e480a */
[----:B------:R-:W-:Y:S01]  /*a890*/  LOP3.LUT R10, R10, 0x7f800000, RZ, 0xfc, !PT ;  /* 0x7f8000000a0a7812 */ /* 0x000fe200078efcff */
[----:B------:R-:W-:Y:S06]  /*a8a0*/  BRA `(.L_x_161) ;  /* 0x0000000000147947 */ /* 0x000fec0003800000 */
.L_x_155:
[----:B------:R-:W-:Y:S01]  /*a8b0*/  LOP3.LUT R10, R21, 0x80000000, R10, 0x48, !PT ;  /* 0x80000000150a7812 */ /* 0x000fe200078e480a */
[----:B------:R-:W-:Y:S06]  /*a8c0*/  BRA `(.L_x_161) ;  /* 0x00000000000c7947 */ /* 0x000fec0003800000 */
.L_x_154:
[----:B------:R-:W0:Y:S01]  /*a8d0*/  MUFU.RSQ R10, -QNAN ;  /* 0xffc00000000a7908 */ /* 0x000e220000001400 */
[----:B------:R-:W-:Y:S05]  /*a8e0*/  BRA `(.L_x_161) ;  /* 0x0000000000047947 */ /* 0x000fea0003800000 */
.L_x_153:
[----:B------:R-:W-:-:S07]  /*a8f0*/  FADD.FTZ R10, R0, R11 ;  /* 0x0000000b000a7221 */ /* 0x000fce0000010000 */
.L_x_161:
[----:B------:R-:W-:Y:S05]  /*a900*/  BSYNC.RECONVERGENT B5 ;  /* 0x0000000000057941 */ /* 0x000fea0003800200 */
.L_x_151:
[----:B0-----:R-:W-:Y:S01]  /*a910*/  IMAD.MOV.U32 R0, RZ, RZ, R10 ;  /* 0x000000ffff007224 */ /* 0x001fe200078e000a */
[----:B------:R-:W-:Y:S01]  /*a920*/  MOV R10, R12 ;  /* 0x0000000c000a7202 */ /* 0x000fe20000000f00 */
[----:B------:R-:W-:-:S04]  /*a930*/  IMAD.MOV.U32 R11, RZ, RZ, 0x0 ;  /* 0x00000000ff0b7424 */ /* 0x000fc800078e00ff */
[----:B------:R-:W-:Y:S05]  /*a940*/  RET.REL.NODEC R10 `(_Z6updatePfS_iPA2_fiiS_fff) ;  /* 0xffffff540aac7950 */ /* 0x000fea0003c3ffff */
.L_x_162:
[----:B------:R-:W-:-:S00]  /*a950*/  BRA `(.L_x_162) ;  /* 0xfffffffc00fc7947 */ /* 0x000fc0000383ffff */
[----:B------:R-:W-:-:S00]  /*a960*/  NOP ;  /* 0x0000000000007918 */ /* 0x000fc00000000000 */
        /* <DEDUP_REMOVED lines=9> */
.L_x_166:


//--------------------- .nv.global.init           --------------------------
	.section	.nv.global.init,"aw",@progbits
	.align	4
.nv.global.init:
	.type		__cudart_i2opi_f,@object
	.size		__cudart_i2opi_f,(.L_0 - __cudart_i2opi_f)
__cudart_i2opi_f:
        /*0000*/ 	.byte	0x41, 0x90, 0x43, 0x3c, 0x99, 0x95, 0x62, 0xdb, 0xc0, 0xdd, 0x34, 0xf5, 0xd1, 0x57, 0x27, 0xfc
        /*0010*/ 	.byte	0x29, 0x15, 0x44, 0x4e, 0x6e, 0x83, 0xf9, 0xa2
.L_0:


//--------------------- .nv.shared.reserved.0     --------------------------
	.section	.nv.shared.reserved.0,"aw",@nobits
	.weak		__nv_reservedSMEM_offset_0_alias
	.size		__nv_reservedSMEM_offset_0_alias, 0, 64
	.other		__nv_reservedSMEM_offset_0_alias,@"STO_CUDA_RESERVED_SHARED STV_DEFAULT"
__nv_reservedSMEM_offset_0_alias:
	.zero		0
	.zero		64


//--------------------- .nv.constant0._Z6updatePfS_iPA2_fiiS_fff --------------------------
	.section	.nv.constant0._Z6updatePfS_iPA2_fiiS_fff,"a",@progbits
	.sectionflags	@""
	.align	4
.nv.constant0._Z6updatePfS_iPA2_fiiS_fff:
	.zero		956


//--------------------- SYMBOLS --------------------------

	.type		.nv.reservedSmem.offset0,@object
	.size		.nv.reservedSmem.offset0,0x4
	.type		malloc,@function
	.type		free,@function
